//
// Generated by NVIDIA NVVM Compiler
//
// Compiler Build ID: CL-36424714
// Cuda compilation tools, release 13.0, V13.0.88
// Based on NVVM 20.0.0
//

.version 9.0
.target sm_100
.address_size 64

	// .globl	_Z12setup_randomP17curandStateXORWOWmi
.global .align 4 .b8 precalc_xorwow_matrix[102400];
.global .align 4 .b8 precalc_xorwow_offset_matrix[102400];
.global .align 4 .b8 mrg32k3aM1[2304];
.global .align 4 .b8 mrg32k3aM2[2304];
.global .align 4 .b8 mrg32k3aM1SubSeq[2016];
.global .align 4 .b8 mrg32k3aM2SubSeq[2016];
.global .align 4 .b8 mrg32k3aM1Seq[2304];
.global .align 4 .b8 mrg32k3aM2Seq[2304];
.const .align 8 .b8 __cr_lgamma_table[72];

.visible .entry _Z12setup_randomP17curandStateXORWOWmi(
	.param .u64 .ptr .align 1 _Z12setup_randomP17curandStateXORWOWmi_param_0,
	.param .u64 _Z12setup_randomP17curandStateXORWOWmi_param_1,
	.param .u32 _Z12setup_randomP17curandStateXORWOWmi_param_2
)
{
	.reg .pred 	%p<25>;
	.reg .b32 	%r<414>;
	.reg .b64 	%rd<19>;

	ld.param.u64 	%rd8, [_Z12setup_randomP17curandStateXORWOWmi_param_0];
	ld.param.u64 	%rd9, [_Z12setup_randomP17curandStateXORWOWmi_param_1];
	ld.param.u32 	%r183, [_Z12setup_randomP17curandStateXORWOWmi_param_2];
	mov.u32 	%r184, %ctaid.x;
	mov.u32 	%r185, %ntid.x;
	mov.u32 	%r186, %tid.x;
	mad.lo.s32 	%r1, %r184, %r185, %r186;
	setp.ge.s32 	%p1, %r1, %r183;
	@%p1 bra 	$L__BB0_44;
	cvta.to.global.u64 	%rd10, %rd8;
	cvt.s64.s32 	%rd18, %r1;
	mul.wide.s32 	%rd11, %r1, 48;
	add.s64 	%rd2, %rd10, %rd11;
	cvt.u32.u64 	%r187, %rd9;
	xor.b32  	%r188, %r187, -1429050551;
	mul.lo.s32 	%r189, %r188, 1099087573;
	{ .reg .b32 tmp; mov.b64 {tmp, %r190}, %rd9; }
	xor.b32  	%r191, %r190, -136515619;
	mul.lo.s32 	%r192, %r191, -1703105765;
	add.s32 	%r193, %r189, %r192;
	add.s32 	%r194, %r193, 6615241;
	add.s32 	%r195, %r189, 123456789;
	st.global.v2.u32 	[%rd2], {%r194, %r195};
	xor.b32  	%r196, %r189, 362436069;
	add.s32 	%r197, %r192, 521288629;
	st.global.v2.u32 	[%rd2+8], {%r196, %r197};
	xor.b32  	%r198, %r192, 88675123;
	add.s32 	%r199, %r189, 5783321;
	st.global.v2.u32 	[%rd2+16], {%r198, %r199};
	setp.eq.s32 	%p2, %r1, 0;
	@%p2 bra 	$L__BB0_43;
	mov.b32 	%r320, 0;
$L__BB0_3:
	and.b64  	%rd4, %rd18, 3;
	setp.eq.s64 	%p3, %rd4, 0;
	@%p3 bra 	$L__BB0_42;
	mul.wide.u32 	%rd12, %r320, 3200;
	mov.u64 	%rd13, precalc_xorwow_matrix;
	add.s64 	%rd5, %rd13, %rd12;
	cvt.u32.u64 	%r3, %rd4;
	mov.b32 	%r321, 0;
$L__BB0_5:
	mov.b32 	%r334, 0;
	mov.u32 	%r335, %r334;
	mov.u32 	%r336, %r334;
	mov.u32 	%r337, %r334;
	mov.u32 	%r338, %r334;
	mov.u32 	%r327, %r334;
$L__BB0_6:
	mul.wide.u32 	%rd14, %r327, 4;
	add.s64 	%rd15, %rd2, %rd14;
	ld.global.u32 	%r11, [%rd15+4];
	shl.b32 	%r12, %r327, 5;
	mov.b32 	%r333, 0;
$L__BB0_7:
	.pragma "nounroll";
	shr.u32 	%r204, %r11, %r333;
	and.b32  	%r205, %r204, 1;
	setp.eq.b32 	%p4, %r205, 1;
	not.pred 	%p5, %p4;
	add.s32 	%r206, %r12, %r333;
	mul.lo.s32 	%r207, %r206, 5;
	mul.wide.u32 	%rd16, %r207, 4;
	add.s64 	%rd6, %rd5, %rd16;
	@%p5 bra 	$L__BB0_9;
	ld.global.u32 	%r208, [%rd6];
	xor.b32  	%r338, %r338, %r208;
	ld.global.u32 	%r209, [%rd6+4];
	xor.b32  	%r337, %r337, %r209;
	ld.global.u32 	%r210, [%rd6+8];
	xor.b32  	%r336, %r336, %r210;
	ld.global.u32 	%r211, [%rd6+12];
	xor.b32  	%r335, %r335, %r211;
	ld.global.u32 	%r212, [%rd6+16];
	xor.b32  	%r334, %r334, %r212;
$L__BB0_9:
	and.b32  	%r214, %r204, 2;
	setp.eq.s32 	%p6, %r214, 0;
	@%p6 bra 	$L__BB0_11;
	ld.global.u32 	%r215, [%rd6+20];
	xor.b32  	%r338, %r338, %r215;
	ld.global.u32 	%r216, [%rd6+24];
	xor.b32  	%r337, %r337, %r216;
	ld.global.u32 	%r217, [%rd6+28];
	xor.b32  	%r336, %r336, %r217;
	ld.global.u32 	%r218, [%rd6+32];
	xor.b32  	%r335, %r335, %r218;
	ld.global.u32 	%r219, [%rd6+36];
	xor.b32  	%r334, %r334, %r219;
$L__BB0_11:
	and.b32  	%r221, %r204, 4;
	setp.eq.s32 	%p7, %r221, 0;
	@%p7 bra 	$L__BB0_13;
	ld.global.u32 	%r222, [%rd6+40];
	xor.b32  	%r338, %r338, %r222;
	ld.global.u32 	%r223, [%rd6+44];
	xor.b32  	%r337, %r337, %r223;
	ld.global.u32 	%r224, [%rd6+48];
	xor.b32  	%r336, %r336, %r224;
	ld.global.u32 	%r225, [%rd6+52];
	xor.b32  	%r335, %r335, %r225;
	ld.global.u32 	%r226, [%rd6+56];
	xor.b32  	%r334, %r334, %r226;
$L__BB0_13:
	and.b32  	%r228, %r204, 8;
	setp.eq.s32 	%p8, %r228, 0;
	@%p8 bra 	$L__BB0_15;
	ld.global.u32 	%r229, [%rd6+60];
	xor.b32  	%r338, %r338, %r229;
	ld.global.u32 	%r230, [%rd6+64];
	xor.b32  	%r337, %r337, %r230;
	ld.global.u32 	%r231, [%rd6+68];
	xor.b32  	%r336, %r336, %r231;
	ld.global.u32 	%r232, [%rd6+72];
	xor.b32  	%r335, %r335, %r232;
	ld.global.u32 	%r233, [%rd6+76];
	xor.b32  	%r334, %r334, %r233;
$L__BB0_15:
	and.b32  	%r235, %r204, 16;
	setp.eq.s32 	%p9, %r235, 0;
	@%p9 bra 	$L__BB0_17;
	ld.global.u32 	%r236, [%rd6+80];
	xor.b32  	%r338, %r338, %r236;
	ld.global.u32 	%r237, [%rd6+84];
	xor.b32  	%r337, %r337, %r237;
	ld.global.u32 	%r238, [%rd6+88];
	xor.b32  	%r336, %r336, %r238;
	ld.global.u32 	%r239, [%rd6+92];
	xor.b32  	%r335, %r335, %r239;
	ld.global.u32 	%r240, [%rd6+96];
	xor.b32  	%r334, %r334, %r240;
$L__BB0_17:
	and.b32  	%r242, %r204, 32;
	setp.eq.s32 	%p10, %r242, 0;
	@%p10 bra 	$L__BB0_19;
	ld.global.u32 	%r243, [%rd6+100];
	xor.b32  	%r338, %r338, %r243;
	ld.global.u32 	%r244, [%rd6+104];
	xor.b32  	%r337, %r337, %r244;
	ld.global.u32 	%r245, [%rd6+108];
	xor.b32  	%r336, %r336, %r245;
	ld.global.u32 	%r246, [%rd6+112];
	xor.b32  	%r335, %r335, %r246;
	ld.global.u32 	%r247, [%rd6+116];
	xor.b32  	%r334, %r334, %r247;
$L__BB0_19:
	and.b32  	%r249, %r204, 64;
	setp.eq.s32 	%p11, %r249, 0;
	@%p11 bra 	$L__BB0_21;
	ld.global.u32 	%r250, [%rd6+120];
	xor.b32  	%r338, %r338, %r250;
	ld.global.u32 	%r251, [%rd6+124];
	xor.b32  	%r337, %r337, %r251;
	ld.global.u32 	%r252, [%rd6+128];
	xor.b32  	%r336, %r336, %r252;
	ld.global.u32 	%r253, [%rd6+132];
	xor.b32  	%r335, %r335, %r253;
	ld.global.u32 	%r254, [%rd6+136];
	xor.b32  	%r334, %r334, %r254;
$L__BB0_21:
	and.b32  	%r256, %r204, 128;
	setp.eq.s32 	%p12, %r256, 0;
	@%p12 bra 	$L__BB0_23;
	ld.global.u32 	%r257, [%rd6+140];
	xor.b32  	%r338, %r338, %r257;
	ld.global.u32 	%r258, [%rd6+144];
	xor.b32  	%r337, %r337, %r258;
	ld.global.u32 	%r259, [%rd6+148];
	xor.b32  	%r336, %r336, %r259;
	ld.global.u32 	%r260, [%rd6+152];
	xor.b32  	%r335, %r335, %r260;
	ld.global.u32 	%r261, [%rd6+156];
	xor.b32  	%r334, %r334, %r261;
$L__BB0_23:
	and.b32  	%r263, %r204, 256;
	setp.eq.s32 	%p13, %r263, 0;
	@%p13 bra 	$L__BB0_25;
	ld.global.u32 	%r264, [%rd6+160];
	xor.b32  	%r338, %r338, %r264;
	ld.global.u32 	%r265, [%rd6+164];
	xor.b32  	%r337, %r337, %r265;
	ld.global.u32 	%r266, [%rd6+168];
	xor.b32  	%r336, %r336, %r266;
	ld.global.u32 	%r267, [%rd6+172];
	xor.b32  	%r335, %r335, %r267;
	ld.global.u32 	%r268, [%rd6+176];
	xor.b32  	%r334, %r334, %r268;
$L__BB0_25:
	and.b32  	%r270, %r204, 512;
	setp.eq.s32 	%p14, %r270, 0;
	@%p14 bra 	$L__BB0_27;
	ld.global.u32 	%r271, [%rd6+180];
	xor.b32  	%r338, %r338, %r271;
	ld.global.u32 	%r272, [%rd6+184];
	xor.b32  	%r337, %r337, %r272;
	ld.global.u32 	%r273, [%rd6+188];
	xor.b32  	%r336, %r336, %r273;
	ld.global.u32 	%r274, [%rd6+192];
	xor.b32  	%r335, %r335, %r274;
	ld.global.u32 	%r275, [%rd6+196];
	xor.b32  	%r334, %r334, %r275;
$L__BB0_27:
	and.b32  	%r277, %r204, 1024;
	setp.eq.s32 	%p15, %r277, 0;
	@%p15 bra 	$L__BB0_29;
	ld.global.u32 	%r278, [%rd6+200];
	xor.b32  	%r338, %r338, %r278;
	ld.global.u32 	%r279, [%rd6+204];
	xor.b32  	%r337, %r337, %r279;
	ld.global.u32 	%r280, [%rd6+208];
	xor.b32  	%r336, %r336, %r280;
	ld.global.u32 	%r281, [%rd6+212];
	xor.b32  	%r335, %r335, %r281;
	ld.global.u32 	%r282, [%rd6+216];
	xor.b32  	%r334, %r334, %r282;
$L__BB0_29:
	and.b32  	%r284, %r204, 2048;
	setp.eq.s32 	%p16, %r284, 0;
	@%p16 bra 	$L__BB0_31;
	ld.global.u32 	%r285, [%rd6+220];
	xor.b32  	%r338, %r338, %r285;
	ld.global.u32 	%r286, [%rd6+224];
	xor.b32  	%r337, %r337, %r286;
	ld.global.u32 	%r287, [%rd6+228];
	xor.b32  	%r336, %r336, %r287;
	ld.global.u32 	%r288, [%rd6+232];
	xor.b32  	%r335, %r335, %r288;
	ld.global.u32 	%r289, [%rd6+236];
	xor.b32  	%r334, %r334, %r289;
$L__BB0_31:
	and.b32  	%r291, %r204, 4096;
	setp.eq.s32 	%p17, %r291, 0;
	@%p17 bra 	$L__BB0_33;
	ld.global.u32 	%r292, [%rd6+240];
	xor.b32  	%r338, %r338, %r292;
	ld.global.u32 	%r293, [%rd6+244];
	xor.b32  	%r337, %r337, %r293;
	ld.global.u32 	%r294, [%rd6+248];
	xor.b32  	%r336, %r336, %r294;
	ld.global.u32 	%r295, [%rd6+252];
	xor.b32  	%r335, %r335, %r295;
	ld.global.u32 	%r296, [%rd6+256];
	xor.b32  	%r334, %r334, %r296;
$L__BB0_33:
	and.b32  	%r298, %r204, 8192;
	setp.eq.s32 	%p18, %r298, 0;
	@%p18 bra 	$L__BB0_35;
	ld.global.u32 	%r299, [%rd6+260];
	xor.b32  	%r338, %r338, %r299;
	ld.global.u32 	%r300, [%rd6+264];
	xor.b32  	%r337, %r337, %r300;
	ld.global.u32 	%r301, [%rd6+268];
	xor.b32  	%r336, %r336, %r301;
	ld.global.u32 	%r302, [%rd6+272];
	xor.b32  	%r335, %r335, %r302;
	ld.global.u32 	%r303, [%rd6+276];
	xor.b32  	%r334, %r334, %r303;
$L__BB0_35:
	and.b32  	%r305, %r204, 16384;
	setp.eq.s32 	%p19, %r305, 0;
	@%p19 bra 	$L__BB0_37;
	ld.global.u32 	%r306, [%rd6+280];
	xor.b32  	%r338, %r338, %r306;
	ld.global.u32 	%r307, [%rd6+284];
	xor.b32  	%r337, %r337, %r307;
	ld.global.u32 	%r308, [%rd6+288];
	xor.b32  	%r336, %r336, %r308;
	ld.global.u32 	%r309, [%rd6+292];
	xor.b32  	%r335, %r335, %r309;
	ld.global.u32 	%r310, [%rd6+296];
	xor.b32  	%r334, %r334, %r310;
$L__BB0_37:
	and.b32  	%r312, %r204, 32768;
	setp.eq.s32 	%p20, %r312, 0;
	@%p20 bra 	$L__BB0_39;
	ld.global.u32 	%r313, [%rd6+300];
	xor.b32  	%r338, %r338, %r313;
	ld.global.u32 	%r314, [%rd6+304];
	xor.b32  	%r337, %r337, %r314;
	ld.global.u32 	%r315, [%rd6+308];
	xor.b32  	%r336, %r336, %r315;
	ld.global.u32 	%r316, [%rd6+312];
	xor.b32  	%r335, %r335, %r316;
	ld.global.u32 	%r317, [%rd6+316];
	xor.b32  	%r334, %r334, %r317;
$L__BB0_39:
	add.s32 	%r333, %r333, 16;
	setp.ne.s32 	%p21, %r333, 32;
	@%p21 bra 	$L__BB0_7;
	mad.lo.s32 	%r318, %r327, -31, %r12;
	add.s32 	%r327, %r318, 1;
	setp.ne.s32 	%p22, %r327, 5;
	@%p22 bra 	$L__BB0_6;
	st.global.u32 	[%rd2+4], %r338;
	st.global.u32 	[%rd2+8], %r337;
	st.global.u32 	[%rd2+12], %r336;
	st.global.u32 	[%rd2+16], %r335;
	st.global.u32 	[%rd2+20], %r334;
	add.s32 	%r321, %r321, 1;
	setp.lt.u32 	%p23, %r321, %r3;
	@%p23 bra 	$L__BB0_5;
$L__BB0_42:
	shr.u64 	%rd7, %rd18, 2;
	add.s32 	%r320, %r320, 1;
	setp.gt.u64 	%p24, %rd18, 3;
	mov.u64 	%rd18, %rd7;
	@%p24 bra 	$L__BB0_3;
$L__BB0_43:
	mov.b32 	%r319, 0;
	st.global.v2.u32 	[%rd2+24], {%r319, %r319};
	st.global.u32 	[%rd2+32], %r319;
	mov.b64 	%rd17, 0;
	st.global.u64 	[%rd2+40], %rd17;
$L__BB0_44:
	ret;

}
	// .globl	_Z15generate_randomP17curandStateXORWOWPfi
.visible .entry _Z15generate_randomP17curandStateXORWOWPfi(
	.param .u64 .ptr .align 1 _Z15generate_randomP17curandStateXORWOWPfi_param_0,
	.param .u64 .ptr .align 1 _Z15generate_randomP17curandStateXORWOWPfi_param_1,
	.param .u32 _Z15generate_randomP17curandStateXORWOWPfi_param_2
)
{
	.reg .pred 	%p<2>;
	.reg .b32 	%r<23>;
	.reg .b32 	%f<4>;
	.reg .b64 	%rd<9>;
	.reg .b64 	%fd<2>;

	ld.param.u64 	%rd1, [_Z15generate_randomP17curandStateXORWOWPfi_param_0];
	ld.param.u64 	%rd2, [_Z15generate_randomP17curandStateXORWOWPfi_param_1];
	ld.param.u32 	%r2, [_Z15generate_randomP17curandStateXORWOWPfi_param_2];
	mov.u32 	%r3, %ctaid.x;
	mov.u32 	%r4, %ntid.x;
	mov.u32 	%r5, %tid.x;
	mad.lo.s32 	%r1, %r3, %r4, %r5;
	setp.ge.s32 	%p1, %r1, %r2;
	@%p1 bra 	$L__BB1_2;
	cvta.to.global.u64 	%rd3, %rd1;
	cvta.to.global.u64 	%rd4, %rd2;
	mul.wide.s32 	%rd5, %r1, 48;
	add.s64 	%rd6, %rd3, %rd5;
	ld.global.v2.u32 	{%r6, %r7}, [%rd6];
	ld.global.v2.u32 	{%r8, %r9}, [%rd6+8];
	ld.global.v2.u32 	{%r10, %r11}, [%rd6+16];
	ld.global.v2.u32 	{%r12, %r13}, [%rd6+24];
	ld.global.f32 	%f1, [%rd6+32];
	ld.global.f64 	%fd1, [%rd6+40];
	shr.u32 	%r14, %r7, 2;
	xor.b32  	%r15, %r14, %r7;
	shl.b32 	%r16, %r11, 4;
	shl.b32 	%r17, %r15, 1;
	xor.b32  	%r18, %r16, %r17;
	xor.b32  	%r19, %r18, %r11;
	xor.b32  	%r20, %r19, %r15;
	add.s32 	%r21, %r6, 362437;
	add.s32 	%r22, %r20, %r21;
	cvt.rn.f32.u32 	%f2, %r22;
	fma.rn.f32 	%f3, %f2, 0f2F800000, 0f2F000000;
	mul.wide.s32 	%rd7, %r1, 4;
	add.s64 	%rd8, %rd4, %rd7;
	st.global.f32 	[%rd8], %f3;
	st.global.v2.u32 	[%rd6], {%r21, %r8};
	st.global.v2.u32 	[%rd6+8], {%r9, %r10};
	st.global.v2.u32 	[%rd6+16], {%r11, %r20};
	st.global.v2.u32 	[%rd6+24], {%r12, %r13};
	st.global.f32 	[%rd6+32], %f1;
	st.global.f64 	[%rd6+40], %fd1;
$L__BB1_2:
	ret;

}
	// .globl	_Z11init_kernelPiS_Pfi
.visible .entry _Z11init_kernelPiS_Pfi(
	.param .u64 .ptr .align 1 _Z11init_kernelPiS_Pfi_param_0,
	.param .u64 .ptr .align 1 _Z11init_kernelPiS_Pfi_param_1,
	.param .u64 .ptr .align 1 _Z11init_kernelPiS_Pfi_param_2,
	.param .u32 _Z11init_kernelPiS_Pfi_param_3
)
{
	.reg .pred 	%p<2>;
	.reg .b32 	%r<10>;
	.reg .b32 	%f<2>;
	.reg .b64 	%rd<11>;

	ld.param.u64 	%rd1, [_Z11init_kernelPiS_Pfi_param_0];
	ld.param.u64 	%rd2, [_Z11init_kernelPiS_Pfi_param_1];
	ld.param.u64 	%rd3, [_Z11init_kernelPiS_Pfi_param_2];
	ld.param.u32 	%r2, [_Z11init_kernelPiS_Pfi_param_3];
	mov.u32 	%r3, %ctaid.x;
	mov.u32 	%r4, %ntid.x;
	mov.u32 	%r5, %tid.x;
	mad.lo.s32 	%r1, %r3, %r4, %r5;
	setp.ge.s32 	%p1, %r1, %r2;
	@%p1 bra 	$L__BB2_2;
	cvta.to.global.u64 	%rd4, %rd1;
	cvta.to.global.u64 	%rd5, %rd3;
	cvta.to.global.u64 	%rd6, %rd2;
	mul.wide.s32 	%rd7, %r1, 4;
	add.s64 	%rd8, %rd4, %rd7;
	ld.global.u32 	%r6, [%rd8+4];
	ld.global.u32 	%r7, [%rd8];
	sub.s32 	%r8, %r6, %r7;
	cvt.rn.f32.s32 	%f1, %r8;
	add.s64 	%rd9, %rd5, %rd7;
	st.global.f32 	[%rd9], %f1;
	add.s64 	%rd10, %rd6, %rd7;
	mov.b32 	%r9, -1;
	st.global.u32 	[%rd10], %r9;
$L__BB2_2:
	ret;

}
	// .globl	_Z13minmax_kernelPiS_S_PfS0_S0_S_fi
.visible .entry _Z13minmax_kernelPiS_S_PfS0_S0_S_fi(
	.param .u64 .ptr .align 1 _Z13minmax_kernelPiS_S_PfS0_S0_S_fi_param_0,
	.param .u64 .ptr .align 1 _Z13minmax_kernelPiS_S_PfS0_S0_S_fi_param_1,
	.param .u64 .ptr .align 1 _Z13minmax_kernelPiS_S_PfS0_S0_S_fi_param_2,
	.param .u64 .ptr .align 1 _Z13minmax_kernelPiS_S_PfS0_S0_S_fi_param_3,
	.param .u64 .ptr .align 1 _Z13minmax_kernelPiS_S_PfS0_S0_S_fi_param_4,
	.param .u64 .ptr .align 1 _Z13minmax_kernelPiS_S_PfS0_S0_S_fi_param_5,
	.param .u64 .ptr .align 1 _Z13minmax_kernelPiS_S_PfS0_S0_S_fi_param_6,
	.param .f32 _Z13minmax_kernelPiS_S_PfS0_S0_S_fi_param_7,
	.param .u32 _Z13minmax_kernelPiS_S_PfS0_S0_S_fi_param_8
)
{
	.reg .pred 	%p<8>;
	.reg .b32 	%r<16>;
	.reg .b32 	%f<18>;
	.reg .b64 	%rd<28>;

	ld.param.u64 	%rd6, [_Z13minmax_kernelPiS_S_PfS0_S0_S_fi_param_0];
	ld.param.u64 	%rd7, [_Z13minmax_kernelPiS_S_PfS0_S0_S_fi_param_1];
	ld.param.u64 	%rd12, [_Z13minmax_kernelPiS_S_PfS0_S0_S_fi_param_2];
	ld.param.u64 	%rd8, [_Z13minmax_kernelPiS_S_PfS0_S0_S_fi_param_3];
	ld.param.u64 	%rd9, [_Z13minmax_kernelPiS_S_PfS0_S0_S_fi_param_4];
	ld.param.u64 	%rd10, [_Z13minmax_kernelPiS_S_PfS0_S0_S_fi_param_5];
	ld.param.u64 	%rd11, [_Z13minmax_kernelPiS_S_PfS0_S0_S_fi_param_6];
	ld.param.f32 	%f13, [_Z13minmax_kernelPiS_S_PfS0_S0_S_fi_param_7];
	ld.param.u32 	%r6, [_Z13minmax_kernelPiS_S_PfS0_S0_S_fi_param_8];
	cvta.to.global.u64 	%rd1, %rd12;
	mov.u32 	%r7, %ctaid.x;
	mov.u32 	%r8, %ntid.x;
	mov.u32 	%r9, %tid.x;
	mad.lo.s32 	%r1, %r7, %r8, %r9;
	setp.ge.s32 	%p1, %r1, %r6;
	@%p1 bra 	$L__BB3_9;
	mul.wide.s32 	%rd13, %r1, 4;
	add.s64 	%rd14, %rd1, %rd13;
	ld.global.u32 	%r10, [%rd14];
	setp.ne.s32 	%p2, %r10, -1;
	@%p2 bra 	$L__BB3_9;
	cvta.to.global.u64 	%rd15, %rd7;
	add.s64 	%rd2, %rd15, %rd13;
	ld.global.u32 	%r15, [%rd2];
	ld.global.u32 	%r11, [%rd2+4];
	setp.ge.s32 	%p3, %r15, %r11;
	mov.f32 	%f12, 0fBF800000;
	@%p3 bra 	$L__BB3_8;
	cvta.to.global.u64 	%rd3, %rd6;
	cvta.to.global.u64 	%rd4, %rd11;
	cvta.to.global.u64 	%rd5, %rd8;
	mov.f32 	%f12, 0fBF800000;
$L__BB3_4:
	mul.wide.s32 	%rd17, %r15, 4;
	add.s64 	%rd18, %rd3, %rd17;
	ld.global.u32 	%r4, [%rd18];
	mul.wide.s32 	%rd19, %r4, 4;
	add.s64 	%rd20, %rd1, %rd19;
	ld.global.u32 	%r12, [%rd20];
	setp.ne.s32 	%p4, %r12, -1;
	@%p4 bra 	$L__BB3_7;
	mov.b32 	%r13, 1;
	st.global.u32 	[%rd4], %r13;
	add.s64 	%rd22, %rd5, %rd19;
	ld.global.f32 	%f3, [%rd22];
	setp.lt.f32 	%p5, %f13, %f3;
	selp.f32 	%f13, %f13, %f3, %p5;
	setp.gt.f32 	%p6, %f12, %f3;
	@%p6 bra 	$L__BB3_7;
	mov.f32 	%f12, %f3;
$L__BB3_7:
	add.s32 	%r15, %r15, 1;
	ld.global.u32 	%r14, [%rd2+4];
	setp.lt.s32 	%p7, %r15, %r14;
	@%p7 bra 	$L__BB3_4;
$L__BB3_8:
	cvta.to.global.u64 	%rd23, %rd9;
	add.s64 	%rd25, %rd23, %rd13;
	st.global.f32 	[%rd25], %f13;
	cvta.to.global.u64 	%rd26, %rd10;
	add.s64 	%rd27, %rd26, %rd13;
	st.global.f32 	[%rd27], %f12;
$L__BB3_9:
	ret;

}
	// .globl	_Z12color_kernelPiPfS0_S0_S_ii
.visible .entry _Z12color_kernelPiPfS0_S0_S_ii(
	.param .u64 .ptr .align 1 _Z12color_kernelPiPfS0_S0_S_ii_param_0,
	.param .u64 .ptr .align 1 _Z12color_kernelPiPfS0_S0_S_ii_param_1,
	.param .u64 .ptr .align 1 _Z12color_kernelPiPfS0_S0_S_ii_param_2,
	.param .u64 .ptr .align 1 _Z12color_kernelPiPfS0_S0_S_ii_param_3,
	.param .u64 .ptr .align 1 _Z12color_kernelPiPfS0_S0_S_ii_param_4,
	.param .u32 _Z12color_kernelPiPfS0_S0_S_ii_param_5,
	.param .u32 _Z12color_kernelPiPfS0_S0_S_ii_param_6
)
{
	.reg .pred 	%p<5>;
	.reg .b32 	%r<11>;
	.reg .b32 	%f<7>;
	.reg .b64 	%rd<18>;

	ld.param.u64 	%rd4, [_Z12color_kernelPiPfS0_S0_S_ii_param_0];
	ld.param.u64 	%rd5, [_Z12color_kernelPiPfS0_S0_S_ii_param_1];
	ld.param.u64 	%rd6, [_Z12color_kernelPiPfS0_S0_S_ii_param_2];
	ld.param.u64 	%rd7, [_Z12color_kernelPiPfS0_S0_S_ii_param_3];
	ld.param.u64 	%rd8, [_Z12color_kernelPiPfS0_S0_S_ii_param_4];
	ld.param.u32 	%r2, [_Z12color_kernelPiPfS0_S0_S_ii_param_5];
	ld.param.u32 	%r3, [_Z12color_kernelPiPfS0_S0_S_ii_param_6];
	cvta.to.global.u64 	%rd1, %rd8;
	mov.u32 	%r4, %ctaid.x;
	mov.u32 	%r5, %ntid.x;
	mov.u32 	%r6, %tid.x;
	mad.lo.s32 	%r1, %r4, %r5, %r6;
	setp.ge.s32 	%p1, %r1, %r3;
	@%p1 bra 	$L__BB4_6;
	cvta.to.global.u64 	%rd9, %rd4;
	mul.wide.s32 	%rd10, %r1, 4;
	add.s64 	%rd2, %rd9, %rd10;
	ld.global.u32 	%r7, [%rd2];
	setp.ne.s32 	%p2, %r7, -1;
	@%p2 bra 	$L__BB4_6;
	cvta.to.global.u64 	%rd11, %rd5;
	add.s64 	%rd3, %rd11, %rd10;
	ld.global.f32 	%f6, [%rd3];
	cvta.to.global.u64 	%rd13, %rd6;
	add.s64 	%rd14, %rd13, %rd10;
	ld.global.f32 	%f4, [%rd14];
	setp.geu.f32 	%p3, %f6, %f4;
	@%p3 bra 	$L__BB4_4;
	st.global.u32 	[%rd2], %r2;
	mov.b32 	%r8, 1;
	st.global.u32 	[%rd1], %r8;
	ld.global.f32 	%f6, [%rd3];
$L__BB4_4:
	cvta.to.global.u64 	%rd15, %rd7;
	add.s64 	%rd17, %rd15, %rd10;
	ld.global.f32 	%f5, [%rd17];
	setp.leu.f32 	%p4, %f6, %f5;
	@%p4 bra 	$L__BB4_6;
	add.s32 	%r9, %r2, 1;
	st.global.u32 	[%rd2], %r9;
	mov.b32 	%r10, 1;
	st.global.u32 	[%rd1], %r10;
$L__BB4_6:
	ret;

}


// ===== COMPILED SASS (sm_100) =====

	.target	sm_100

	.elftype	@"ET_EXEC"


//--------------------- .note.nv.tkinfo           --------------------------
	.section	.note.nv.tkinfo,"",@"SHT_NOTE"
	.sectionflags	@"SHF_NOTE_NV_TKINFO"
	.tkinfo
        /*0018*/ 	.word	0x00000002
        /*0030*/ 	.string	""
        /*0030*/ 	.string	"ptxas"
        /*0030*/ 	.string	"Cuda compilation tools, release 13.0, V13.0.88"
        /*0030*/ 	.string	"Build cuda_13.0.r13.0/compiler.36424714_0"
        /*0030*/ 	.string	"-arch sm_100 -m 64 "



//--------------------- .note.nv.cuinfo           --------------------------
	.section	.note.nv.cuinfo,"",@"SHT_NOTE"
	.sectionflags	@"SHF_NOTE_NV_CUINFO"
        /*0018*/ 	.short	0x0002
        /*001a*/ 	.short	0x0064
        /*001c*/ 	.short	0x0082
	.zero		2


//--------------------- .nv.info                  --------------------------
	.section	.nv.info,"",@"SHT_CUDA_INFO"
	.align	4


	//----- nvinfo : EIATTR_REGCOUNT
	.align		4
        /*0000*/ 	.byte	0x04, 0x2f
        /*0002*/ 	.short	(.L_10 - .L_9)
	.align		4
.L_9:
        /*0004*/ 	.word	index@(_Z12setup_randomP17curandStateXORWOWmi)
        /*0008*/ 	.word	0x0000001f


	//----- nvinfo : EIATTR_FRAME_SIZE
	.align		4
.L_10:
        /*000c*/ 	.byte	0x04, 0x11
        /*000e*/ 	.short	(.L_12 - .L_11)
	.align		4
.L_11:
        /*0010*/ 	.word	index@(_Z12setup_randomP17curandStateXORWOWmi)
        /*0014*/ 	.word	0x00000000


	//----- nvinfo : EIATTR_REGCOUNT
	.align		4
.L_12:
        /*0018*/ 	.byte	0x04, 0x2f
        /*001a*/ 	.short	(.L_14 - .L_13)
	.align		4
.L_13:
        /*001c*/ 	.word	index@(_Z15generate_randomP17curandStateXORWOWPfi)
        /*0020*/ 	.word	0x0000001a


	//----- nvinfo : EIATTR_FRAME_SIZE
	.align		4
.L_14:
        /*0024*/ 	.byte	0x04, 0x11
        /*0026*/ 	.short	(.L_16 - .L_15)
	.align		4
.L_15:
        /*0028*/ 	.word	index@(_Z15generate_randomP17curandStateXORWOWPfi)
        /*002c*/ 	.word	0x00000000


	//----- nvinfo : EIATTR_REGCOUNT
	.align		4
.L_16:
        /*0030*/ 	.byte	0x04, 0x2f
        /*0032*/ 	.short	(.L_18 - .L_17)
	.align		4
.L_17:
        /*0034*/ 	.word	index@(_Z11init_kernelPiS_Pfi)
        /*0038*/ 	.word	0x0000000e


	//----- nvinfo : EIATTR_FRAME_SIZE
	.align		4
.L_18:
        /*003c*/ 	.byte	0x04, 0x11
        /*003e*/ 	.short	(.L_20 - .L_19)
	.align		4
.L_19:
        /*0040*/ 	.word	index@(_Z11init_kernelPiS_Pfi)
        /*0044*/ 	.word	0x00000000


	//----- nvinfo : EIATTR_REGCOUNT
	.align		4
.L_20:
        /*0048*/ 	.byte	0x04, 0x2f
        /*004a*/ 	.short	(.L_22 - .L_21)
	.align		4
.L_21:
        /*004c*/ 	.word	index@(_Z13minmax_kernelPiS_S_PfS0_S0_S_fi)
        /*0050*/ 	.word	0x00000018


	//----- nvinfo : EIATTR_FRAME_SIZE
	.align		4
.L_22:
        /*0054*/ 	.byte	0x04, 0x11
        /*0056*/ 	.short	(.L_24 - .L_23)
	.align		4
.L_23:
        /*0058*/ 	.word	index@(_Z13minmax_kernelPiS_S_PfS0_S0_S_fi)
        /*005c*/ 	.word	0x00000000


	//----- nvinfo : EIATTR_REGCOUNT
	.align		4
.L_24:
        /*0060*/ 	.byte	0x04, 0x2f
        /*0062*/ 	.short	(.L_26 - .L_25)
	.align		4
.L_25:
        /*0064*/ 	.word	index@(_Z12color_kernelPiPfS0_S0_S_ii)
        /*0068*/ 	.word	0x00000016


	//----- nvinfo : EIATTR_FRAME_SIZE
	.align		4
.L_26:
        /*006c*/ 	.byte	0x04, 0x11
        /*006e*/ 	.short	(.L_28 - .L_27)
	.align		4
.L_27:
        /*0070*/ 	.word	index@(_Z12color_kernelPiPfS0_S0_S_ii)
        /*0074*/ 	.word	0x00000000


	//----- nvinfo : EIATTR_MIN_STACK_SIZE
	.align		4
.L_28:
        /*0078*/ 	.byte	0x04, 0x12
        /*007a*/ 	.short	(.L_30 - .L_29)
	.align		4
.L_29:
        /*007c*/ 	.word	index@(_Z12color_kernelPiPfS0_S0_S_ii)
        /*0080*/ 	.word	0x00000000


	//----- nvinfo : EIATTR_MIN_STACK_SIZE
	.align		4
.L_30:
        /*0084*/ 	.byte	0x04, 0x12
        /*0086*/ 	.short	(.L_32 - .L_31)
	.align		4
.L_31:
        /*0088*/ 	.word	index@(_Z13minmax_kernelPiS_S_PfS0_S0_S_fi)
        /*008c*/ 	.word	0x00000000


	//----- nvinfo : EIATTR_MIN_STACK_SIZE
	.align		4
.L_32:
        /*0090*/ 	.byte	0x04, 0x12
        /*0092*/ 	.short	(.L_34 - .L_33)
	.align		4
.L_33:
        /*0094*/ 	.word	index@(_Z11init_kernelPiS_Pfi)
        /*0098*/ 	.word	0x00000000


	//----- nvinfo : EIATTR_MIN_STACK_SIZE
	.align		4
.L_34:
        /*009c*/ 	.byte	0x04, 0x12
        /*009e*/ 	.short	(.L_36 - .L_35)
	.align		4
.L_35:
        /*00a0*/ 	.word	index@(_Z15generate_randomP17curandStateXORWOWPfi)
        /*00a4*/ 	.word	0x00000000


	//----- nvinfo : EIATTR_MIN_STACK_SIZE
	.align		4
.L_36:
        /*00a8*/ 	.byte	0x04, 0x12
        /*00aa*/ 	.short	(.L_38 - .L_37)
	.align		4
.L_37:
        /*00ac*/ 	.word	index@(_Z12setup_randomP17curandStateXORWOWmi)
        /*00b0*/ 	.word	0x00000000
.L_38:


//--------------------- .nv.compat                --------------------------
	.section	.nv.compat,"",@"SHT_CUDA_COMPAT_INFO"
	.align	4
        /*0000*/ 	.byte	0x02, 0x09, 0x00, 0x00, 0x02, 0x02, 0x01, 0x00, 0x02, 0x05, 0x05, 0x00, 0x03, 0x07, 0x01, 0x01
        /*0010*/ 	.byte	0x02, 0x03, 0x00, 0x00, 0x02, 0x06, 0x01, 0x00, 0x04, 0x0b, 0x08, 0x00, 0x09, 0x00, 0x00, 0x00
        /*0020*/ 	.byte	0x00, 0x00, 0x00, 0x00


//--------------------- .nv.info._Z12color_kernelPiPfS0_S0_S_ii --------------------------
	.section	.nv.info._Z12color_kernelPiPfS0_S0_S_ii,"",@"SHT_CUDA_INFO"
	.sectionflags	@""
	.align	4


	//----- nvinfo : EIATTR_CUDA_API_VERSION
	.align		4
        /*0000*/ 	.byte	0x04, 0x37
        /*0002*/ 	.short	(.L_40 - .L_39)
.L_39:
        /*0004*/ 	.word	0x00000082


	//----- nvinfo : EIATTR_KPARAM_INFO
	.align		4
.L_40:
        /*0008*/ 	.byte	0x04, 0x17
        /*000a*/ 	.short	(.L_42 - .L_41)
.L_41:
        /*000c*/ 	.word	0x00000000
        /*0010*/ 	.short	0x0006
        /*0012*/ 	.short	0x002c
        /*0014*/ 	.byte	0x00, 0xf0, 0x11, 0x00


	//----- nvinfo : EIATTR_KPARAM_INFO
	.align		4
.L_42:
        /*0018*/ 	.byte	0x04, 0x17
        /*001a*/ 	.short	(.L_44 - .L_43)
.L_43:
        /*001c*/ 	.word	0x00000000
        /*0020*/ 	.short	0x0005
        /*0022*/ 	.short	0x0028
        /*0024*/ 	.byte	0x00, 0xf0, 0x11, 0x00


	//----- nvinfo : EIATTR_KPARAM_INFO
	.align		4
.L_44:
        /*0028*/ 	.byte	0x04, 0x17
        /*002a*/ 	.short	(.L_46 - .L_45)
.L_45:
        /*002c*/ 	.word	0x00000000
        /*0030*/ 	.short	0x0004
        /*0032*/ 	.short	0x0020
        /*0034*/ 	.byte	0x00, 0xf5, 0x21, 0x00


	//----- nvinfo : EIATTR_KPARAM_INFO
	.align		4
.L_46:
        /*0038*/ 	.byte	0x04, 0x17
        /*003a*/ 	.short	(.L_48 - .L_47)
.L_47:
        /*003c*/ 	.word	0x00000000
        /*0040*/ 	.short	0x0003
        /*0042*/ 	.short	0x0018
        /*0044*/ 	.byte	0x00, 0xf5, 0x21, 0x00


	//----- nvinfo : EIATTR_KPARAM_INFO
	.align		4
.L_48:
        /*0048*/ 	.byte	0x04, 0x17
        /*004a*/ 	.short	(.L_50 - .L_49)
.L_49:
        /*004c*/ 	.word	0x00000000
        /*0050*/ 	.short	0x0002
        /*0052*/ 	.short	0x0010
        /*0054*/ 	.byte	0x00, 0xf5, 0x21, 0x00


	//----- nvinfo : EIATTR_KPARAM_INFO
	.align		4
.L_50:
        /*0058*/ 	.byte	0x04, 0x17
        /*005a*/ 	.short	(.L_52 - .L_51)
.L_51:
        /*005c*/ 	.word	0x00000000
        /*0060*/ 	.short	0x0001
        /*0062*/ 	.short	0x0008
        /*0064*/ 	.byte	0x00, 0xf5, 0x21, 0x00


	//----- nvinfo : EIATTR_KPARAM_INFO
	.align		4
.L_52:
        /*0068*/ 	.byte	0x04, 0x17
        /*006a*/ 	.short	(.L_54 - .L_53)
.L_53:
        /*006c*/ 	.word	0x00000000
        /*0070*/ 	.short	0x0000
        /*0072*/ 	.short	0x0000
        /*0074*/ 	.byte	0x00, 0xf5, 0x21, 0x00


	//----- nvinfo : EIATTR_SPARSE_MMA_MASK
	.align		4
.L_54:
        /*0078*/ 	.byte	0x03, 0x50
        /*007a*/ 	.short	0x0000


	//----- nvinfo : EIATTR_MAXREG_COUNT
	.align		4
        /*007c*/ 	.byte	0x03, 0x1b
        /*007e*/ 	.short	0x00ff


	//----- nvinfo : EIATTR_MERCURY_ISA_VERSION
	.align		4
        /*0080*/ 	.byte	0x03, 0x5f
        /*0082*/ 	.short	0x0101


	//----- nvinfo : EIATTR_VRC_CTA_INIT_COUNT
	.align		4
        /*0084*/ 	.byte	0x02, 0x4a
	.zero		1
	.zero		1


	//----- nvinfo : EIATTR_EXIT_INSTR_OFFSETS
	.align		4
        /*0088*/ 	.byte	0x04, 0x1c
        /*008a*/ 	.short	(.L_56 - .L_55)


	//   ....[0]....
.L_55:
        /*008c*/ 	.word	0x00000070


	//   ....[1]....
        /*0090*/ 	.word	0x000000d0


	//   ....[2]....
        /*0094*/ 	.word	0x000001f0


	//   ....[3]....
        /*0098*/ 	.word	0x00000260


	//----- nvinfo : EIATTR_CBANK_PARAM_SIZE
	.align		4
.L_56:
        /*009c*/ 	.byte	0x03, 0x19
        /*009e*/ 	.short	0x0030


	//----- nvinfo : EIATTR_PARAM_CBANK
	.align		4
        /*00a0*/ 	.byte	0x04, 0x0a
        /*00a2*/ 	.short	(.L_58 - .L_57)
	.align		4
.L_57:
        /*00a4*/ 	.word	index@(.nv.constant0._Z12color_kernelPiPfS0_S0_S_ii)
        /*00a8*/ 	.short	0x0380
        /*00aa*/ 	.short	0x0030


	//----- nvinfo : EIATTR_SW_WAR
	.align		4
.L_58:
        /*00ac*/ 	.byte	0x04, 0x36
        /*00ae*/ 	.short	(.L_60 - .L_59)
.L_59:
        /*00b0*/ 	.word	0x00000008
.L_60:


//--------------------- .nv.info._Z13minmax_kernelPiS_S_PfS0_S0_S_fi --------------------------
	.section	.nv.info._Z13minmax_kernelPiS_S_PfS0_S0_S_fi,"",@"SHT_CUDA_INFO"
	.sectionflags	@""
	.align	4


	//----- nvinfo : EIATTR_CUDA_API_VERSION
	.align		4
        /*0000*/ 	.byte	0x04, 0x37
        /*0002*/ 	.short	(.L_62 - .L_61)
.L_61:
        /*0004*/ 	.word	0x00000082


	//----- nvinfo : EIATTR_KPARAM_INFO
	.align		4
.L_62:
        /*0008*/ 	.byte	0x04, 0x17
        /*000a*/ 	.short	(.L_64 - .L_63)
.L_63:
        /*000c*/ 	.word	0x00000000
        /*0010*/ 	.short	0x0008
        /*0012*/ 	.short	0x003c
        /*0014*/ 	.byte	0x00, 0xf0, 0x11, 0x00


	//----- nvinfo : EIATTR_KPARAM_INFO
	.align		4
.L_64:
        /*0018*/ 	.byte	0x04, 0x17
        /*001a*/ 	.short	(.L_66 - .L_65)
.L_65:
        /*001c*/ 	.word	0x00000000
        /*0020*/ 	.short	0x0007
        /*0022*/ 	.short	0x0038
        /*0024*/ 	.byte	0x00, 0xf0, 0x11, 0x00


	//----- nvinfo : EIATTR_KPARAM_INFO
	.align		4
.L_66:
        /*0028*/ 	.byte	0x04, 0x17
        /*002a*/ 	.short	(.L_68 - .L_67)
.L_67:
        /*002c*/ 	.word	0x00000000
        /*0030*/ 	.short	0x0006
        /*0032*/ 	.short	0x0030
        /*0034*/ 	.byte	0x00, 0xf5, 0x21, 0x00


	//----- nvinfo : EIATTR_KPARAM_INFO
	.align		4
.L_68:
        /*0038*/ 	.byte	0x04, 0x17
        /*003a*/ 	.short	(.L_70 - .L_69)
.L_69:
        /*003c*/ 	.word	0x00000000
        /*0040*/ 	.short	0x0005
        /*0042*/ 	.short	0x0028
        /*0044*/ 	.byte	0x00, 0xf5, 0x21, 0x00


	//----- nvinfo : EIATTR_KPARAM_INFO
	.align		4
.L_70:
        /*0048*/ 	.byte	0x04, 0x17
        /*004a*/ 	.short	(.L_72 - .L_71)
.L_71:
        /*004c*/ 	.word	0x00000000
        /*0050*/ 	.short	0x0004
        /*0052*/ 	.short	0x0020
        /*0054*/ 	.byte	0x00, 0xf5, 0x21, 0x00


	//----- nvinfo : EIATTR_KPARAM_INFO
	.align		4
.L_72:
        /*0058*/ 	.byte	0x04, 0x17
        /*005a*/ 	.short	(.L_74 - .L_73)
.L_73:
        /*005c*/ 	.word	0x00000000
        /*0060*/ 	.short	0x0003
        /*0062*/ 	.short	0x0018
        /*0064*/ 	.byte	0x00, 0xf5, 0x21, 0x00


	//----- nvinfo : EIATTR_KPARAM_INFO
	.align		4
.L_74:
        /*0068*/ 	.byte	0x04, 0x17
        /*006a*/ 	.short	(.L_76 - .L_75)
.L_75:
        /*006c*/ 	.word	0x00000000
        /*0070*/ 	.short	0x0002
        /*0072*/ 	.short	0x0010
        /*0074*/ 	.byte	0x00, 0xf5, 0x21, 0x00


	//----- nvinfo : EIATTR_KPARAM_INFO
	.align		4
.L_76:
        /*0078*/ 	.byte	0x04, 0x17
        /*007a*/ 	.short	(.L_78 - .L_77)
.L_77:
        /*007c*/ 	.word	0x00000000
        /*0080*/ 	.short	0x0001
        /*0082*/ 	.short	0x0008
        /*0084*/ 	.byte	0x00, 0xf5, 0x21, 0x00


	//----- nvinfo : EIATTR_KPARAM_INFO
	.align		4
.L_78:
        /*0088*/ 	.byte	0x04, 0x17
        /*008a*/ 	.short	(.L_80 - .L_79)
.L_79:
        /*008c*/ 	.word	0x00000000
        /*0090*/ 	.short	0x0000
        /*0092*/ 	.short	0x0000
        /*0094*/ 	.byte	0x00, 0xf5, 0x21, 0x00


	//----- nvinfo : EIATTR_SPARSE_MMA_MASK
	.align		4
.L_80:
        /*0098*/ 	.byte	0x03, 0x50
        /*009a*/ 	.short	0x0000


	//----- nvinfo : EIATTR_MAXREG_COUNT
	.align		4
        /*009c*/ 	.byte	0x03, 0x1b
        /*009e*/ 	.short	0x00ff


	//----- nvinfo : EIATTR_MERCURY_ISA_VERSION
	.align		4
        /*00a0*/ 	.byte	0x03, 0x5f
        /*00a2*/ 	.short	0x0101


	//----- nvinfo : EIATTR_VRC_CTA_INIT_COUNT
	.align		4
        /*00a4*/ 	.byte	0x02, 0x4a
	.zero		1
	.zero		1


	//----- nvinfo : EIATTR_EXIT_INSTR_OFFSETS
	.align		4
        /*00a8*/ 	.byte	0x04, 0x1c
        /*00aa*/ 	.short	(.L_82 - .L_81)


	//   ....[0]....
.L_81:
        /*00ac*/ 	.word	0x00000070


	//   ....[1]....
        /*00b0*/ 	.word	0x000000d0


	//   ....[2]....
        /*00b4*/ 	.word	0x00000390


	//----- nvinfo : EIATTR_CRS_STACK_SIZE
	.align		4
.L_82:
        /*00b8*/ 	.byte	0x04, 0x1e
        /*00ba*/ 	.short	(.L_84 - .L_83)
.L_83:
        /*00bc*/ 	.word	0x00000000


	//----- nvinfo : EIATTR_CBANK_PARAM_SIZE
	.align		4
.L_84:
        /*00c0*/ 	.byte	0x03, 0x19
        /*00c2*/ 	.short	0x0040


	//----- nvinfo : EIATTR_PARAM_CBANK
	.align		4
        /*00c4*/ 	.byte	0x04, 0x0a
        /*00c6*/ 	.short	(.L_86 - .L_85)
	.align		4
.L_85:
        /*00c8*/ 	.word	index@(.nv.constant0._Z13minmax_kernelPiS_S_PfS0_S0_S_fi)
        /*00cc*/ 	.short	0x0380
        /*00ce*/ 	.short	0x0040


	//----- nvinfo : EIATTR_SW_WAR
	.align		4
.L_86:
        /*00d0*/ 	.byte	0x04, 0x36
        /*00d2*/ 	.short	(.L_88 - .L_87)
.L_87:
        /*00d4*/ 	.word	0x00000008
.L_88:


//--------------------- .nv.info._Z11init_kernelPiS_Pfi --------------------------
	.section	.nv.info._Z11init_kernelPiS_Pfi,"",@"SHT_CUDA_INFO"
	.sectionflags	@""
	.align	4


	//----- nvinfo : EIATTR_CUDA_API_VERSION
	.align		4
        /*0000*/ 	.byte	0x04, 0x37
        /*0002*/ 	.short	(.L_90 - .L_89)
.L_89:
        /*0004*/ 	.word	0x00000082


	//----- nvinfo : EIATTR_KPARAM_INFO
	.align		4
.L_90:
        /*0008*/ 	.byte	0x04, 0x17
        /*000a*/ 	.short	(.L_92 - .L_91)
.L_91:
        /*000c*/ 	.word	0x00000000
        /*0010*/ 	.short	0x0003
        /*0012*/ 	.short	0x0018
        /*0014*/ 	.byte	0x00, 0xf0, 0x11, 0x00


	//----- nvinfo : EIATTR_KPARAM_INFO
	.align		4
.L_92:
        /*0018*/ 	.byte	0x04, 0x17
        /*001a*/ 	.short	(.L_94 - .L_93)
.L_93:
        /*001c*/ 	.word	0x00000000
        /*0020*/ 	.short	0x0002
        /*0022*/ 	.short	0x0010
        /*0024*/ 	.byte	0x00, 0xf5, 0x21, 0x00


	//----- nvinfo : EIATTR_KPARAM_INFO
	.align		4
.L_94:
        /*0028*/ 	.byte	0x04, 0x17
        /*002a*/ 	.short	(.L_96 - .L_95)
.L_95:
        /*002c*/ 	.word	0x00000000
        /*0030*/ 	.short	0x0001
        /*0032*/ 	.short	0x0008
        /*0034*/ 	.byte	0x00, 0xf5, 0x21, 0x00


	//----- nvinfo : EIATTR_KPARAM_INFO
	.align		4
.L_96:
        /*0038*/ 	.byte	0x04, 0x17
        /*003a*/ 	.short	(.L_98 - .L_97)
.L_97:
        /*003c*/ 	.word	0x00000000
        /*0040*/ 	.short	0x0000
        /*0042*/ 	.short	0x0000
        /*0044*/ 	.byte	0x00, 0xf5, 0x21, 0x00


	//----- nvinfo : EIATTR_SPARSE_MMA_MASK
	.align		4
.L_98:
        /*0048*/ 	.byte	0x03, 0x50
        /*004a*/ 	.short	0x0000


	//----- nvinfo : EIATTR_MAXREG_COUNT
	.align		4
        /*004c*/ 	.byte	0x03, 0x1b
        /*004e*/ 	.short	0x00ff


	//----- nvinfo : EIATTR_MERCURY_ISA_VERSION
	.align		4
        /*0050*/ 	.byte	0x03, 0x5f
        /*0052*/ 	.short	0x0101


	//----- nvinfo : EIATTR_VRC_CTA_INIT_COUNT
	.align		4
        /*0054*/ 	.byte	0x02, 0x4a
	.zero		1
	.zero		1


	//----- nvinfo : EIATTR_EXIT_INSTR_OFFSETS
	.align		4
        /*0058*/ 	.byte	0x04, 0x1c
        /*005a*/ 	.short	(.L_100 - .L_99)


	//   ....[0]....
.L_99:
        /*005c*/ 	.word	0x00000070


	//   ....[1]....
        /*0060*/ 	.word	0x00000160


	//----- nvinfo : EIATTR_CBANK_PARAM_SIZE
	.align		4
.L_100:
        /*0064*/ 	.byte	0x03, 0x19
        /*0066*/ 	.short	0x001c


	//----- nvinfo : EIATTR_PARAM_CBANK
	.align		4
        /*0068*/ 	.byte	0x04, 0x0a
        /*006a*/ 	.short	(.L_102 - .L_101)
	.align		4
.L_101:
        /*006c*/ 	.word	index@(.nv.constant0._Z11init_kernelPiS_Pfi)
        /*0070*/ 	.short	0x0380
        /*0072*/ 	.short	0x001c


	//----- nvinfo : EIATTR_SW_WAR
	.align		4
.L_102:
        /*0074*/ 	.byte	0x04, 0x36
        /*0076*/ 	.short	(.L_104 - .L_103)
.L_103:
        /*0078*/ 	.word	0x00000008
.L_104:


//--------------------- .nv.info._Z15generate_randomP17curandStateXORWOWPfi --------------------------
	.section	.nv.info._Z15generate_randomP17curandStateXORWOWPfi,"",@"SHT_CUDA_INFO"
	.sectionflags	@""
	.align	4


	//----- nvinfo : EIATTR_CUDA_API_VERSION
	.align		4
        /*0000*/ 	.byte	0x04, 0x37
        /*0002*/ 	.short	(.L_106 - .L_105)
.L_105:
        /*0004*/ 	.word	0x00000082


	//----- nvinfo : EIATTR_KPARAM_INFO
	.align		4
.L_106:
        /*0008*/ 	.byte	0x04, 0x17
        /*000a*/ 	.short	(.L_108 - .L_107)
.L_107:
        /*000c*/ 	.word	0x00000000
        /*0010*/ 	.short	0x0002
        /*0012*/ 	.short	0x0010
        /*0014*/ 	.byte	0x00, 0xf0, 0x11, 0x00


	//----- nvinfo : EIATTR_KPARAM_INFO
	.align		4
.L_108:
        /*0018*/ 	.byte	0x04, 0x17
        /*001a*/ 	.short	(.L_110 - .L_109)
.L_109:
        /*001c*/ 	.word	0x00000000
        /*0020*/ 	.short	0x0001
        /*0022*/ 	.short	0x0008
        /*0024*/ 	.byte	0x00, 0xf5, 0x21, 0x00


	//----- nvinfo : EIATTR_KPARAM_INFO
	.align		4
.L_110:
        /*0028*/ 	.byte	0x04, 0x17
        /*002a*/ 	.short	(.L_112 - .L_111)
.L_111:
        /*002c*/ 	.word	0x00000000
        /*0030*/ 	.short	0x0000
        /*0032*/ 	.short	0x0000
        /*0034*/ 	.byte	0x00, 0xf5, 0x21, 0x00


	//----- nvinfo : EIATTR_SPARSE_MMA_MASK
	.align		4
.L_112:
        /*0038*/ 	.byte	0x03, 0x50
        /*003a*/ 	.short	0x0000


	//----- nvinfo : EIATTR_MAXREG_COUNT
	.align		4
        /*003c*/ 	.byte	0x03, 0x1b
        /*003e*/ 	.short	0x00ff


	//----- nvinfo : EIATTR_MERCURY_ISA_VERSION
	.align		4
        /*0040*/ 	.byte	0x03, 0x5f
        /*0042*/ 	.short	0x0101


	//----- nvinfo : EIATTR_VRC_CTA_INIT_COUNT
	.align		4
        /*0044*/ 	.byte	0x02, 0x4a
	.zero		1
	.zero		1


	//----- nvinfo : EIATTR_EXIT_INSTR_OFFSETS
	.align		4
        /*0048*/ 	.byte	0x04, 0x1c
        /*004a*/ 	.short	(.L_114 - .L_113)


	//   ....[0]....
.L_113:
        /*004c*/ 	.word	0x00000070


	//   ....[1]....
        /*0050*/ 	.word	0x00000290


	//----- nvinfo : EIATTR_CBANK_PARAM_SIZE
	.align		4
.L_114:
        /*0054*/ 	.byte	0x03, 0x19
        /*0056*/ 	.short	0x0014


	//----- nvinfo : EIATTR_PARAM_CBANK
	.align		4
        /*0058*/ 	.byte	0x04, 0x0a
        /*005a*/ 	.short	(.L_116 - .L_115)
	.align		4
.L_115:
        /*005c*/ 	.word	index@(.nv.constant0._Z15generate_randomP17curandStateXORWOWPfi)
        /*0060*/ 	.short	0x0380
        /*0062*/ 	.short	0x0014


	//----- nvinfo : EIATTR_SW_WAR
	.align		4
.L_116:
        /*0064*/ 	.byte	0x04, 0x36
        /*0066*/ 	.short	(.L_118 - .L_117)
.L_117:
        /*0068*/ 	.word	0x00000008
.L_118:


//--------------------- .nv.info._Z12setup_randomP17curandStateXORWOWmi --------------------------
	.section	.nv.info._Z12setup_randomP17curandStateXORWOWmi,"",@"SHT_CUDA_INFO"
	.sectionflags	@""
	.align	4


	//----- nvinfo : EIATTR_CUDA_API_VERSION
	.align		4
        /*0000*/ 	.byte	0x04, 0x37
        /*0002*/ 	.short	(.L_120 - .L_119)
.L_119:
        /*0004*/ 	.word	0x00000082


	//----- nvinfo : EIATTR_KPARAM_INFO
	.align		4
.L_120:
        /*0008*/ 	.byte	0x04, 0x17
        /*000a*/ 	.short	(.L_122 - .L_121)
.L_121:
        /*000c*/ 	.word	0x00000000
        /*0010*/ 	.short	0x0002
        /*0012*/ 	.short	0x0010
        /*0014*/ 	.byte	0x00, 0xf0, 0x11, 0x00


	//----- nvinfo : EIATTR_KPARAM_INFO
	.align		4
.L_122:
        /*0018*/ 	.byte	0x04, 0x17
        /*001a*/ 	.short	(.L_124 - .L_123)
.L_123:
        /*001c*/ 	.word	0x00000000
        /*0020*/ 	.short	0x0001
        /*0022*/ 	.short	0x0008
        /*0024*/ 	.byte	0x00, 0xf0, 0x21, 0x00


	//----- nvinfo : EIATTR_KPARAM_INFO
	.align		4
.L_124:
        /*0028*/ 	.byte	0x04, 0x17
        /*002a*/ 	.short	(.L_126 - .L_125)
.L_125:
        /*002c*/ 	.word	0x00000000
        /*0030*/ 	.short	0x0000
        /*0032*/ 	.short	0x0000
        /*0034*/ 	.byte	0x00, 0xf5, 0x21, 0x00


	//----- nvinfo : EIATTR_SPARSE_MMA_MASK
	.align		4
.L_126:
        /*0038*/ 	.byte	0x03, 0x50
        /*003a*/ 	.short	0x0000


	//----- nvinfo : EIATTR_MAXREG_COUNT
	.align		4
        /*003c*/ 	.byte	0x03, 0x1b
        /*003e*/ 	.short	0x00ff


	//----- nvinfo : EIATTR_MERCURY_ISA_VERSION
	.align		4
        /*0040*/ 	.byte	0x03, 0x5f
        /*0042*/ 	.short	0x0101


	//----- nvinfo : EIATTR_VRC_CTA_INIT_COUNT
	.align		4
        /*0044*/ 	.byte	0x02, 0x4a
	.zero		1
	.zero		1


	//----- nvinfo : EIATTR_EXIT_INSTR_OFFSETS
	.align		4
        /*0048*/ 	.byte	0x04, 0x1c
        /*004a*/ 	.short	(.L_128 - .L_127)


	//   ....[0]....
.L_127:
        /*004c*/ 	.word	0x00000070


	//   ....[1]....
        /*0050*/ 	.word	0x00000f00


	//----- nvinfo : EIATTR_CRS_STACK_SIZE
	.align		4
.L_128:
        /*0054*/ 	.byte	0x04, 0x1e
        /*0056*/ 	.short	(.L_130 - .L_129)
.L_129:
        /*0058*/ 	.word	0x00000000


	//----- nvinfo : EIATTR_CBANK_PARAM_SIZE
	.align		4
.L_130:
        /*005c*/ 	.byte	0x03, 0x19
        /*005e*/ 	.short	0x0014


	//----- nvinfo : EIATTR_PARAM_CBANK
	.align		4
        /*0060*/ 	.byte	0x04, 0x0a
        /*0062*/ 	.short	(.L_132 - .L_131)
	.align		4
.L_131:
        /*0064*/ 	.word	index@(.nv.constant0._Z12setup_randomP17curandStateXORWOWmi)
        /*0068*/ 	.short	0x0380
        /*006a*/ 	.short	0x0014


	//----- nvinfo : EIATTR_SW_WAR
	.align		4
.L_132:
        /*006c*/ 	.byte	0x04, 0x36
        /*006e*/ 	.short	(.L_134 - .L_133)
.L_133:
        /*0070*/ 	.word	0x00000008
.L_134:


//--------------------- .nv.callgraph             --------------------------
	.section	.nv.callgraph,"",@"SHT_CUDA_CALLGRAPH"
	.align	4
	.sectionentsize	8
	.align		4
        /*0000*/ 	.word	0x00000000
	.align		4
        /*0004*/ 	.word	0xffffffff
	.align		4
        /*0008*/ 	.word	0x00000000
	.align		4
        /*000c*/ 	.word	0xfffffffe
	.align		4
        /*0010*/ 	.word	0x00000000
	.align		4
        /*0014*/ 	.word	0xfffffffd
	.align		4
        /*0018*/ 	.word	0x00000000
	.align		4
        /*001c*/ 	.word	0xfffffffc


//--------------------- .nv.constant4             --------------------------
	.section	.nv.constant4,"a",@progbits
	.align	8
	.align		8
.nv.constant4:
        /*0000*/ 	.dword	precalc_xorwow_matrix
	.align		8
        /*0008*/ 	.dword	precalc_xorwow_offset_matrix
	.align		8
        /*0010*/ 	.dword	mrg32k3aM1
	.align		8
        /*0018*/ 	.dword	mrg32k3aM2
	.align		8
        /*0020*/ 	.dword	mrg32k3aM1SubSeq
	.align		8
        /*0028*/ 	.dword	mrg32k3aM2SubSeq
	.align		8
        /*0030*/ 	.dword	mrg32k3aM1Seq
	.align		8
        /*0038*/ 	.dword	mrg32k3aM2Seq


//--------------------- .nv.constant3             --------------------------
	.section	.nv.constant3,"a",@progbits
	.align	8
.nv.constant3:
	.type		__cr_lgamma_table,@object
	.size		__cr_lgamma_table,(.L_8 - __cr_lgamma_table)
__cr_lgamma_table:
        /*0000*/ 	.byte	0x00, 0x00, 0x00, 0x00, 0x00, 0x00, 0x00, 0x00, 0x00, 0x00, 0x00, 0x00, 0x00, 0x00, 0x00, 0x00
        /*0010*/ 	.byte	0xef, 0x39, 0xfa, 0xfe, 0x42, 0x2e, 0xe6, 0x3f, 0x02, 0x20, 0x2a, 0xfa, 0x0b, 0xab, 0xfc, 0x3f
        /*0020*/ 	.byte	0xf9, 0x2c, 0x92, 0x7c, 0xa7, 0x6c, 0x09, 0x40, 0xc9, 0x79, 0x44, 0x3c, 0x64, 0x26, 0x13, 0x40
        /*0030*/ 	.byte	0xca, 0x01, 0xcf, 0x3a, 0x27, 0x51, 0x1a, 0x40, 0x30, 0xcc, 0x2d, 0xf3, 0xe1, 0x0c, 0x21, 0x40
        /*0040*/ 	.byte	0x0d, 0xb7, 0xfc, 0x82, 0x8e, 0x35, 0x25, 0x40
.L_8:


//--------------------- .text._Z12color_kernelPiPfS0_S0_S_ii --------------------------
	.section	.text._Z12color_kernelPiPfS0_S0_S_ii,"ax",@progbits
	.align	128
        .global         _Z12color_kernelPiPfS0_S0_S_ii
        .type           _Z12color_kernelPiPfS0_S0_S_ii,@function
        .size           _Z12color_kernelPiPfS0_S0_S_ii,(.L_x_18 - _Z12color_kernelPiPfS0_S0_S_ii)
        .other          _Z12color_kernelPiPfS0_S0_S_ii,@"STO_CUDA_ENTRY STV_DEFAULT"
_Z12color_kernelPiPfS0_S0_S_ii:
.text._Z12color_kernelPiPfS0_S0_S_ii:
[----:B------:R-:W-:Y:S01]  /*0000*/  LDC R1, c[0x0][0x37c] ;  /* 0x0000df00ff017b82 */ /* 0x000fe20000000800 */
[----:B------:R-:W0:Y:S07]  /*0010*/  S2R R0, SR_TID.X ;  /* 0x0000000000007919 */ /* 0x000e2e0000002100 */
[----:B------:R-:W0:Y:S01]  /*0020*/  S2UR UR4, SR_CTAID.X ;  /* 0x00000000000479c3 */ /* 0x000e220000002500 */
[----:B------:R-:W1:Y:S07]  /*0030*/  LDCU UR5, c[0x0][0x3ac] ;  /* 0x00007580ff0577ac */ /* 0x000e6e0008000800 */
[----:B------:R-:W0:Y:S02]  /*0040*/  LDC R13, c[0x0][0x360] ;  /* 0x0000d800ff0d7b82 */ /* 0x000e240000000800 */
[----:B0-----:R-:W-:-:S05]  /*0050*/  IMAD R13, R13, UR4, R0 ;  /* 0x000000040d0d7c24 */ /* 0x001fca000f8e0200 */
[----:B-1----:R-:W-:-:S13]  /*0060*/  ISETP.GE.AND P0, PT, R13, UR5, PT ;  /* 0x000000050d007c0c */ /* 0x002fda000bf06270 */
[----:B------:R-:W-:Y:S05]  /*0070*/  @P0 EXIT ;  /* 0x000000000000094d */ /* 0x000fea0003800000 */
[----:B------:R-:W0:Y:S01]  /*0080*/  LDC.64 R2, c[0x0][0x380] ;  /* 0x0000e000ff027b82 */ /* 0x000e220000000a00 */
[----:B------:R-:W1:Y:S01]  /*0090*/  LDCU.64 UR4, c[0x0][0x358] ;  /* 0x00006b00ff0477ac */ /* 0x000e620008000a00 */
[----:B0-----:R-:W-:-:S05]  /*00a0*/  IMAD.WIDE R2, R13, 0x4, R2 ;  /* 0x000000040d027825 */ /* 0x001fca00078e0202 */
[----:B-1----:R-:W2:Y:S02]  /*00b0*/  LDG.E R0, desc[UR4][R2.64] ;  /* 0x0000000402007981 */ /* 0x002ea4000c1e1900 */
[----:B--2---:R-:W-:-:S13]  /*00c0*/  ISETP.NE.AND P0, PT, R0, -0x1, PT ;  /* 0xffffffff0000780c */ /* 0x004fda0003f05270 */
[----:B------:R-:W-:Y:S05]  /*00d0*/  @P0 EXIT ;  /* 0x000000000000094d */ /* 0x000fea0003800000 */
[----:B------:R-:W0:Y:S08]  /*00e0*/  LDC.64 R6, c[0x0][0x390] ;  /* 0x0000e400ff067b82 */ /* 0x000e300000000a00 */
[----:B------:R-:W1:Y:S08]  /*00f0*/  LDC.64 R4, c[0x0][0x388] ;  /* 0x0000e200ff047b82 */ /* 0x000e700000000a00 */
[----:B------:R-:W2:Y:S01]  /*0100*/  LDC.64 R10, c[0x0][0x398] ;  /* 0x0000e600ff0a7b82 */ /* 0x000ea20000000a00 */
[----:B0-----:R-:W-:-:S06]  /*0110*/  IMAD.WIDE R6, R13, 0x4, R6 ;  /* 0x000000040d067825 */ /* 0x001fcc00078e0206 */
[----:B------:R-:W3:Y:S01]  /*0120*/  LDG.E R6, desc[UR4][R6.64] ;  /* 0x0000000406067981 */ /* 0x000ee2000c1e1900 */
[----:B-1----:R-:W-:-:S05]  /*0130*/  IMAD.WIDE R4, R13, 0x4, R4 ;  /* 0x000000040d047825 */ /* 0x002fca00078e0204 */
[----:B------:R-:W3:Y:S01]  /*0140*/  LDG.E R15, desc[UR4][R4.64] ;  /* 0x00000004040f7981 */ /* 0x000ee2000c1e1900 */
[----:B--2---:R-:W-:Y:S01]  /*0150*/  IMAD.WIDE R10, R13, 0x4, R10 ;  /* 0x000000040d0a7825 */ /* 0x004fe200078e020a */
[----:B---3--:R-:W-:-:S13]  /*0160*/  FSETP.GEU.AND P0, PT, R15, R6, PT ;  /* 0x000000060f00720b */ /* 0x008fda0003f0e000 */
[----:B------:R-:W0:Y:S08]  /*0170*/  @!P0 LDC R17, c[0x0][0x3a8] ;  /* 0x0000ea00ff118b82 */ /* 0x000e300000000800 */
[----:B------:R-:W1:Y:S01]  /*0180*/  @!P0 LDC.64 R8, c[0x0][0x3a0] ;  /* 0x0000e800ff088b82 */ /* 0x000e620000000a00 */
[----:B------:R-:W-:Y:S01]  /*0190*/  @!P0 MOV R19, 0x1 ;  /* 0x0000000100138802 */ /* 0x000fe20000000f00 */
[----:B0-----:R0:W-:Y:S04]  /*01a0*/  @!P0 STG.E desc[UR4][R2.64], R17 ;  /* 0x0000001102008986 */ /* 0x0011e8000c101904 */
[----:B-1----:R0:W-:Y:S04]  /*01b0*/  @!P0 STG.E desc[UR4][R8.64], R19 ;  /* 0x0000001308008986 */ /* 0x0021e8000c101904 */
[----:B------:R-:W2:Y:S04]  /*01c0*/  @!P0 LDG.E R15, desc[UR4][R4.64] ;  /* 0x00000004040f8981 */ /* 0x000ea8000c1e1900 */
[----:B------:R-:W2:Y:S02]  /*01d0*/  LDG.E R10, desc[UR4][R10.64] ;  /* 0x000000040a0a7981 */ /* 0x000ea4000c1e1900 */
[----:B--2---:R-:W-:-:S13]  /*01e0*/  FSETP.GT.AND P0, PT, R15, R10, PT ;  /* 0x0000000a0f00720b */ /* 0x004fda0003f04000 */
[----:B0-----:R-:W-:Y:S05]  /*01f0*/  @!P0 EXIT ;  /* 0x000000000000894d */ /* 0x001fea0003800000 */
[----:B------:R-:W0:Y:S01]  /*0200*/  LDC R7, c[0x0][0x3a8] ;  /* 0x0000ea00ff077b82 */ /* 0x000e220000000800 */
[----:B------:R-:W-:-:S07]  /*0210*/  HFMA2 R9, -RZ, RZ, 0, 5.9604644775390625e-08 ;  /* 0x00000001ff097431 */ /* 0x000fce00000001ff */
[----:B------:R-:W1:Y:S01]  /*0220*/  LDC.64 R4, c[0x0][0x3a0] ;  /* 0x0000e800ff047b82 */ /* 0x000e620000000a00 */
[----:B0-----:R-:W-:-:S05]  /*0230*/  IADD3 R7, PT, PT, R7, 0x1, RZ ;  /* 0x0000000107077810 */ /* 0x001fca0007ffe0ff */
[----:B------:R-:W-:Y:S04]  /*0240*/  STG.E desc[UR4][R2.64], R7 ;  /* 0x0000000702007986 */ /* 0x000fe8000c101904 */
[----:B-1----:R-:W-:Y:S01]  /*0250*/  STG.E desc[UR4][R4.64], R9 ;  /* 0x0000000904007986 */ /* 0x002fe2000c101904 */
[----:B------:R-:W-:Y:S05]  /*0260*/  EXIT ;  /* 0x000000000000794d */ /* 0x000fea0003800000 */
.L_x_0:
[----:B------:R-:W-:-:S00]  /*0270*/  BRA `(.L_x_0) ;  /* 0xfffffffc00fc7947 */ /* 0x000fc0000383ffff */
[----:B------:R-:W-:-:S00]  /*0280*/  NOP ;  /* 0x0000000000007918 */ /* 0x000fc00000000000 */
[----:B------:R-:W-:-:S00]  /*0290*/  NOP ;  /* 0x0000000000007918 */ /* 0x000fc00000000000 */
[----:B------:R-:W-:-:S00]  /*02a0*/  NOP ;  /* 0x0000000000007918 */ /* 0x000fc00000000000 */
[----:B------:R-:W-:-:S00]  /*02b0*/  NOP ;  /* 0x0000000000007918 */ /* 0x000fc00000000000 */
[----:B------:R-:W-:-:S00]  /*02c0*/  NOP ;  /* 0x0000000000007918 */ /* 0x000fc00000000000 */
[----:B------:R-:W-:-:S00]  /*02d0*/  NOP ;  /* 0x0000000000007918 */ /* 0x000fc00000000000 */
[----:B------:R-:W-:-:S00]  /*02e0*/  NOP ;  /* 0x0000000000007918 */ /* 0x000fc00000000000 */
[----:B------:R-:W-:-:S00]  /*02f0*/  NOP ;  /* 0x0000000000007918 */ /* 0x000fc00000000000 */
.L_x_18:


//--------------------- .text._Z13minmax_kernelPiS_S_PfS0_S0_S_fi --------------------------
	.section	.text._Z13minmax_kernelPiS_S_PfS0_S0_S_fi,"ax",@progbits
	.align	128
        .global         _Z13minmax_kernelPiS_S_PfS0_S0_S_fi
        .type           _Z13minmax_kernelPiS_S_PfS0_S0_S_fi,@function
        .size           _Z13minmax_kernelPiS_S_PfS0_S0_S_fi,(.L_x_19 - _Z13minmax_kernelPiS_S_PfS0_S0_S_fi)
        .other          _Z13minmax_kernelPiS_S_PfS0_S0_S_fi,@"STO_CUDA_ENTRY STV_DEFAULT"
_Z13minmax_kernelPiS_S_PfS0_S0_S_fi:
.text._Z13minmax_kernelPiS_S_PfS0_S0_S_fi:
        /* <DEDUP_REMOVED lines=10> */
[----:B0-----:R-:W-:-:S06]  /*00a0*/  IMAD.WIDE R2, R0, 0x4, R2 ;  /* 0x0000000400027825 */ /* 0x001fcc00078e0202 */
[----:B-1----:R-:W2:Y:S02]  /*00b0*/  LDG.E R2, desc[UR4][R2.64] ;  /* 0x0000000402027981 */ /* 0x002ea4000c1e1900 */
[----:B--2---:R-:W-:-:S13]  /*00c0*/  ISETP.NE.AND P0, PT, R2, -0x1, PT ;  /* 0xffffffff0200780c */ /* 0x004fda0003f05270 */
[----:B------:R-:W-:Y:S05]  /*00d0*/  @P0 EXIT ;  /* 0x000000000000094d */ /* 0x000fea0003800000 */
[----:B------:R-:W0:Y:S02]  /*00e0*/  LDC.64 R2, c[0x0][0x388] ;  /* 0x0000e200ff027b82 */ /* 0x000e240000000a00 */
[----:B0-----:R-:W-:-:S05]  /*00f0*/  IMAD.WIDE R2, R0, 0x4, R2 ;  /* 0x0000000400027825 */ /* 0x001fca00078e0202 */
[----:B------:R-:W2:Y:S04]  /*0100*/  LDG.E R12, desc[UR4][R2.64] ;  /* 0x00000004020c7981 */ /* 0x000ea8000c1e1900 */
[----:B------:R-:W2:Y:S01]  /*0110*/  LDG.E R5, desc[UR4][R2.64+0x4] ;  /* 0x0000040402057981 */ /* 0x000ea2000c1e1900 */
[----:B------:R-:W0:Y:S01]  /*0120*/  LDCU UR6, c[0x0][0x3b8] ;  /* 0x00007700ff0677ac */ /* 0x000e220008000800 */
[----:B------:R-:W-:Y:S01]  /*0130*/  BSSY.RECONVERGENT B0, `(.L_x_1) ;  /* 0x000001f000007945 */ /* 0x000fe20003800200 */
[----:B------:R-:W-:Y:S01]  /*0140*/  HFMA2 R4, -RZ, RZ, -1.875, 0 ;  /* 0xbf800000ff047431 */ /* 0x000fe200000001ff */
[----:B--2---:R-:W-:Y:S02]  /*0150*/  ISETP.GE.AND P0, PT, R12, R5, PT ;  /* 0x000000050c00720c */ /* 0x004fe40003f06270 */
[----:B0-----:R-:W-:-:S11]  /*0160*/  MOV R5, UR6 ;  /* 0x0000000600057c02 */ /* 0x001fd60008000f00 */
[----:B------:R-:W-:Y:S05]  /*0170*/  @P0 BRA `(.L_x_2) ;  /* 0x0000000000680947 */ /* 0x000fea0003800000 */
[----:B------:R-:W0:Y:S01]  /*0180*/  LDC.64 R6, c[0x0][0x390] ;  /* 0x0000e400ff067b82 */ /* 0x000e220000000a00 */
[----:B------:R-:W-:Y:S01]  /*0190*/  IMAD.MOV.U32 R17, RZ, RZ, R12 ;  /* 0x000000ffff117224 */ /* 0x000fe200078e000c */
[----:B------:R-:W-:-:S06]  /*01a0*/  MOV R4, 0xbf800000 ;  /* 0xbf80000000047802 */ /* 0x000fcc0000000f00 */
[----:B------:R-:W1:Y:S08]  /*01b0*/  LDC.64 R8, c[0x0][0x380] ;  /* 0x0000e000ff087b82 */ /* 0x000e700000000a00 */
[----:B------:R-:W2:Y:S02]  /*01c0*/  LDC.64 R10, c[0x0][0x398] ;  /* 0x0000e600ff0a7b82 */ /* 0x000ea40000000a00 */
.L_x_5:
[----:B-1----:R-:W-:-:S05]  /*01d0*/  IMAD.WIDE R12, R17, 0x4, R8 ;  /* 0x00000004110c7825 */ /* 0x002fca00078e0208 */
[----:B------:R-:W0:Y:S02]  /*01e0*/  LDG.E R21, desc[UR4][R12.64] ;  /* 0x000000040c157981 */ /* 0x000e24000c1e1900 */
[----:B0-----:R-:W-:-:S06]  /*01f0*/  IMAD.WIDE R14, R21, 0x4, R6 ;  /* 0x00000004150e7825 */ /* 0x001fcc00078e0206 */
[----:B------:R-:W3:Y:S01]  /*0200*/  LDG.E R14, desc[UR4][R14.64] ;  /* 0x000000040e0e7981 */ /* 0x000ee2000c1e1900 */
[----:B------:R-:W-:Y:S01]  /*0210*/  BSSY.RECONVERGENT B1, `(.L_x_3) ;  /* 0x000000c000017945 */ /* 0x000fe20003800200 */
[----:B---3--:R-:W-:-:S13]  /*0220*/  ISETP.NE.AND P0, PT, R14, -0x1, PT ;  /* 0xffffffff0e00780c */ /* 0x008fda0003f05270 */
[----:B------:R-:W-:Y:S05]  /*0230*/  @P0 BRA `(.L_x_4) ;  /* 0x0000000000240947 */ /* 0x000fea0003800000 */
[----:B------:R-:W0:Y:S01]  /*0240*/  LDC.64 R12, c[0x0][0x3b0] ;  /* 0x0000ec00ff0c7b82 */ /* 0x000e220000000a00 */
[----:B------:R-:W-:Y:S02]  /*0250*/  IMAD.MOV.U32 R19, RZ, RZ, 0x1 ;  /* 0x00000001ff137424 */ /* 0x000fe400078e00ff */
[----:B--2---:R-:W-:-:S03]  /*0260*/  IMAD.WIDE R14, R21, 0x4, R10 ;  /* 0x00000004150e7825 */ /* 0x004fc600078e020a */
[----:B0-----:R0:W-:Y:S04]  /*0270*/  STG.E desc[UR4][R12.64], R19 ;  /* 0x000000130c007986 */ /* 0x0011e8000c101904 */
[----:B------:R-:W2:Y:S02]  /*0280*/  LDG.E R14, desc[UR4][R14.64] ;  /* 0x000000040e0e7981 */ /* 0x000ea4000c1e1900 */
[-C--:B--2---:R-:W-:Y:S02]  /*0290*/  FSETP.GT.AND P1, PT, R4, R14.reuse, PT ;  /* 0x0000000e0400720b */ /* 0x084fe40003f24000 */
[----:B------:R-:W-:-:S04]  /*02a0*/  FSETP.GEU.AND P0, PT, R5, R14, PT ;  /* 0x0000000e0500720b */ /* 0x000fc80003f0e000 */
[----:B------:R-:W-:-:S07]  /*02b0*/  FSEL R5, R5, R14, !P0 ;  /* 0x0000000e05057208 */ /* 0x000fce0004000000 */
[----:B0-----:R-:W-:-:S07]  /*02c0*/  @!P1 MOV R4, R14 ;  /* 0x0000000e00049202 */ /* 0x001fce0000000f00 */
.L_x_4:
[----:B------:R-:W-:Y:S05]  /*02d0*/  BSYNC.RECONVERGENT B1 ;  /* 0x0000000000017941 */ /* 0x000fea0003800200 */
.L_x_3:
[----:B------:R-:W3:Y:S01]  /*02e0*/  LDG.E R12, desc[UR4][R2.64+0x4] ;  /* 0x00000404020c7981 */ /* 0x000ee2000c1e1900 */
[----:B------:R-:W-:-:S05]  /*02f0*/  VIADD R17, R17, 0x1 ;  /* 0x0000000111117836 */ /* 0x000fca0000000000 */
[----:B---3--:R-:W-:-:S13]  /*0300*/  ISETP.GE.AND P0, PT, R17, R12, PT ;  /* 0x0000000c1100720c */ /* 0x008fda0003f06270 */
[----:B------:R-:W-:Y:S05]  /*0310*/  @!P0 BRA `(.L_x_5) ;  /* 0xfffffffc00ac8947 */ /* 0x000fea000383ffff */
.L_x_2:
[----:B------:R-:W-:Y:S05]  /*0320*/  BSYNC.RECONVERGENT B0 ;  /* 0x0000000000007941 */ /* 0x000fea0003800200 */
.L_x_1:
[----:B------:R-:W0:Y:S08]  /*0330*/  LDC.64 R2, c[0x0][0x3a0] ;  /* 0x0000e800ff027b82 */ /* 0x000e300000000a00 */
[----:B------:R-:W1:Y:S01]  /*0340*/  LDC.64 R6, c[0x0][0x3a8] ;  /* 0x0000ea00ff067b82 */ /* 0x000e620000000a00 */
[----:B0-----:R-:W-:-:S05]  /*0350*/  IMAD.WIDE R2, R0, 0x4, R2 ;  /* 0x0000000400027825 */ /* 0x001fca00078e0202 */
[----:B------:R-:W-:Y:S01]  /*0360*/  STG.E desc[UR4][R2.64], R5 ;  /* 0x0000000502007986 */ /* 0x000fe2000c101904 */
[----:B-1----:R-:W-:-:S05]  /*0370*/  IMAD.WIDE R6, R0, 0x4, R6 ;  /* 0x0000000400067825 */ /* 0x002fca00078e0206 */
[----:B------:R-:W-:Y:S01]  /*0380*/  STG.E desc[UR4][R6.64], R4 ;  /* 0x0000000406007986 */ /* 0x000fe2000c101904 */
[----:B------:R-:W-:Y:S05]  /*0390*/  EXIT ;  /* 0x000000000000794d */ /* 0x000fea0003800000 */
.L_x_6:
        /* <DEDUP_REMOVED lines=14> */
.L_x_19:


//--------------------- .text._Z11init_kernelPiS_Pfi --------------------------
	.section	.text._Z11init_kernelPiS_Pfi,"ax",@progbits
	.align	128
        .global         _Z11init_kernelPiS_Pfi
        .type           _Z11init_kernelPiS_Pfi,@function
        .size           _Z11init_kernelPiS_Pfi,(.L_x_20 - _Z11init_kernelPiS_Pfi)
        .other          _Z11init_kernelPiS_Pfi,@"STO_CUDA_ENTRY STV_DEFAULT"
_Z11init_kernelPiS_Pfi:
.text._Z11init_kernelPiS_Pfi:
        /* <DEDUP_REMOVED lines=9> */
[----:B------:R-:W1:Y:S07]  /*0090*/  LDCU.64 UR4, c[0x0][0x358] ;  /* 0x00006b00ff0477ac */ /* 0x000e6e0008000a00 */
[----:B------:R-:W2:Y:S08]  /*00a0*/  LDC.64 R4, c[0x0][0x390] ;  /* 0x0000e400ff047b82 */ /* 0x000eb00000000a00 */
[----:B------:R-:W3:Y:S01]  /*00b0*/  LDC.64 R6, c[0x0][0x388] ;  /* 0x0000e200ff067b82 */ /* 0x000ee20000000a00 */
[----:B0-----:R-:W-:-:S05]  /*00c0*/  IMAD.WIDE R2, R9, 0x4, R2 ;  /* 0x0000000409027825 */ /* 0x001fca00078e0202 */
[----:B-1----:R-:W4:Y:S04]  /*00d0*/  LDG.E R0, desc[UR4][R2.64+0x4] ;  /* 0x0000040402007981 */ /* 0x002f28000c1e1900 */
[----:B------:R-:W4:Y:S01]  /*00e0*/  LDG.E R11, desc[UR4][R2.64] ;  /* 0x00000004020b7981 */ /* 0x000f22000c1e1900 */
[----:B--2---:R-:W-:-:S04]  /*00f0*/  IMAD.WIDE R4, R9, 0x4, R4 ;  /* 0x0000000409047825 */ /* 0x004fc800078e0204 */
[----:B---3--:R-:W-:Y:S01]  /*0100*/  IMAD.WIDE R6, R9, 0x4, R6 ;  /* 0x0000000409067825 */ /* 0x008fe200078e0206 */
[----:B----4-:R-:W-:Y:S02]  /*0110*/  IADD3 R0, PT, PT, R0, -R11, RZ ;  /* 0x8000000b00007210 */ /* 0x010fe40007ffe0ff */
[----:B------:R-:W-:Y:S02]  /*0120*/  MOV R11, 0xffffffff ;  /* 0xffffffff000b7802 */ /* 0x000fe40000000f00 */
[----:B------:R-:W-:-:S05]  /*0130*/  I2FP.F32.S32 R9, R0 ;  /* 0x0000000000097245 */ /* 0x000fca0000201400 */
[----:B------:R-:W-:Y:S04]  /*0140*/  STG.E desc[UR4][R4.64], R9 ;  /* 0x0000000904007986 */ /* 0x000fe8000c101904 */
[----:B------:R-:W-:Y:S01]  /*0150*/  STG.E desc[UR4][R6.64], R11 ;  /* 0x0000000b06007986 */ /* 0x000fe2000c101904 */
[----:B------:R-:W-:Y:S05]  /*0160*/  EXIT ;  /* 0x000000000000794d */ /* 0x000fea0003800000 */
.L_x_7:
        /* <DEDUP_REMOVED lines=9> */
.L_x_20:


//--------------------- .text._Z15generate_randomP17curandStateXORWOWPfi --------------------------
	.section	.text._Z15generate_randomP17curandStateXORWOWPfi,"ax",@progbits
	.align	128
        .global         _Z15generate_randomP17curandStateXORWOWPfi
        .type           _Z15generate_randomP17curandStateXORWOWPfi,@function
        .size           _Z15generate_randomP17curandStateXORWOWPfi,(.L_x_21 - _Z15generate_randomP17curandStateXORWOWPfi)
        .other          _Z15generate_randomP17curandStateXORWOWPfi,@"STO_CUDA_ENTRY STV_DEFAULT"
_Z15generate_randomP17curandStateXORWOWPfi:
.text._Z15generate_randomP17curandStateXORWOWPfi:
        /* <DEDUP_REMOVED lines=10> */
[----:B------:R-:W2:Y:S01]  /*00a0*/  LDC.64 R12, c[0x0][0x388] ;  /* 0x0000e200ff0c7b82 */ /* 0x000ea20000000a00 */
[----:B0-----:R-:W-:-:S05]  /*00b0*/  IMAD.WIDE R2, R19, 0x30, R2 ;  /* 0x0000003013027825 */ /* 0x001fca00078e0202 */
[----:B-1----:R-:W3:Y:S04]  /*00c0*/  LDG.E.64 R16, desc[UR4][R2.64] ;  /* 0x0000000402107981 */ /* 0x002ee8000c1e1b00 */
[----:B------:R-:W4:Y:S04]  /*00d0*/  LDG.E.64 R8, desc[UR4][R2.64+0x10] ;  /* 0x0000100402087981 */ /* 0x000f28000c1e1b00 */
[----:B------:R-:W5:Y:S04]  /*00e0*/  LDG.E.64 R10, desc[UR4][R2.64+0x8] ;  /* 0x00000804020a7981 */ /* 0x000f68000c1e1b00 */
[----:B------:R-:W5:Y:S04]  /*00f0*/  LDG.E.64 R6, desc[UR4][R2.64+0x18] ;  /* 0x0000180402067981 */ /* 0x000f68000c1e1b00 */
[----:B------:R-:W5:Y:S04]  /*0100*/  LDG.E.64 R4, desc[UR4][R2.64+0x28] ;  /* 0x0000280402047981 */ /* 0x000f68000c1e1b00 */
[----:B------:R-:W5:Y:S01]  /*0110*/  LDG.E R15, desc[UR4][R2.64+0x20] ;  /* 0x00002004020f7981 */ /* 0x000f62000c1e1900 */
[----:B------:R-:W-:-:S02]  /*0120*/  IMAD.MOV.U32 R21, RZ, RZ, 0x2f800000 ;  /* 0x2f800000ff157424 */ /* 0x000fc400078e00ff */
[----:B--2---:R-:W-:Y:S01]  /*0130*/  IMAD.WIDE R12, R19, 0x4, R12 ;  /* 0x00000004130c7825 */ /* 0x004fe200078e020c */
[----:B---3--:R-:W-:-:S03]  /*0140*/  SHF.R.U32.HI R0, RZ, 0x2, R17 ;  /* 0x00000002ff007819 */ /* 0x008fc60000011611 */
[----:B------:R-:W-:Y:S01]  /*0150*/  VIADD R18, R16, 0x587c5 ;  /* 0x000587c510127836 */ /* 0x000fe20000000000 */
[----:B------:R-:W-:Y:S01]  /*0160*/  LOP3.LUT R0, R0, R17, RZ, 0x3c, !PT ;  /* 0x0000001100007212 */ /* 0x000fe200078e3cff */
[C---:B----4-:R-:W-:Y:S01]  /*0170*/  IMAD.SHL.U32 R14, R9.reuse, 0x10, RZ ;  /* 0x00000010090e7824 */ /* 0x050fe200078e00ff */
[----:B------:R-:W-:Y:S01]  /*0180*/  MOV R23, R8 ;  /* 0x0000000800177202 */ /* 0x000fe20000000f00 */
[----:B------:R-:W-:Y:S01]  /*0190*/  IMAD.MOV.U32 R16, RZ, RZ, R9 ;  /* 0x000000ffff107224 */ /* 0x000fe200078e0009 */
[----:B------:R-:W-:Y:S01]  /*01a0*/  SHF.L.U32 R17, R0, 0x1, RZ ;  /* 0x0000000100117819 */ /* 0x000fe200000006ff */
[----:B-----5:R-:W-:Y:S01]  /*01b0*/  IMAD.MOV.U32 R19, RZ, RZ, R10 ;  /* 0x000000ffff137224 */ /* 0x020fe200078e000a */
[----:B------:R-:W-:Y:S02]  /*01c0*/  MOV R22, R11 ;  /* 0x0000000b00167202 */ /* 0x000fe40000000f00 */
[----:B------:R-:W-:-:S04]  /*01d0*/  LOP3.LUT R17, R9, R14, R17, 0x96, !PT ;  /* 0x0000000e09117212 */ /* 0x000fc800078e9611 */
[----:B------:R-:W-:-:S04]  /*01e0*/  LOP3.LUT R17, R17, R0, RZ, 0x3c, !PT ;  /* 0x0000000011117212 */ /* 0x000fc800078e3cff */
[----:B------:R-:W-:-:S04]  /*01f0*/  IADD3 R0, PT, PT, R17, R18, RZ ;  /* 0x0000001211007210 */ /* 0x000fc80007ffe0ff */
[----:B------:R-:W-:-:S05]  /*0200*/  I2FP.F32.U32 R0, R0 ;  /* 0x0000000000007245 */ /* 0x000fca0000201000 */
[----:B------:R-:W-:-:S05]  /*0210*/  FFMA R21, R0, R21, 1.1641532182693481445e-10 ;  /* 0x2f00000000157423 */ /* 0x000fca0000000015 */
[----:B------:R-:W-:Y:S04]  /*0220*/  STG.E desc[UR4][R12.64], R21 ;  /* 0x000000150c007986 */ /* 0x000fe8000c101904 */
[----:B------:R-:W-:Y:S04]  /*0230*/  STG.E.64 desc[UR4][R2.64], R18 ;  /* 0x0000001202007986 */ /* 0x000fe8000c101b04 */
[----:B------:R-:W-:Y:S04]  /*0240*/  STG.E.64 desc[UR4][R2.64+0x8], R22 ;  /* 0x0000081602007986 */ /* 0x000fe8000c101b04 */
[----:B------:R-:W-:Y:S04]  /*0250*/  STG.E.64 desc[UR4][R2.64+0x10], R16 ;  /* 0x0000101002007986 */ /* 0x000fe8000c101b04 */
[----:B------:R-:W-:Y:S04]  /*0260*/  STG.E.64 desc[UR4][R2.64+0x18], R6 ;  /* 0x0000180602007986 */ /* 0x000fe8000c101b04 */
[----:B------:R-:W-:Y:S04]  /*0270*/  STG.E.64 desc[UR4][R2.64+0x28], R4 ;  /* 0x0000280402007986 */ /* 0x000fe8000c101b04 */
[----:B------:R-:W-:Y:S01]  /*0280*/  STG.E desc[UR4][R2.64+0x20], R15 ;  /* 0x0000200f02007986 */ /* 0x000fe2000c101904 */
[----:B------:R-:W-:Y:S05]  /*0290*/  EXIT ;  /* 0x000000000000794d */ /* 0x000fea0003800000 */
.L_x_8:
        /* <DEDUP_REMOVED lines=14> */
.L_x_21:


//--------------------- .text._Z12setup_randomP17curandStateXORWOWmi --------------------------
	.section	.text._Z12setup_randomP17curandStateXORWOWmi,"ax",@progbits
	.align	128
        .global         _Z12setup_randomP17curandStateXORWOWmi
        .type           _Z12setup_randomP17curandStateXORWOWmi,@function
        .size           _Z12setup_randomP17curandStateXORWOWmi,(.L_x_22 - _Z12setup_randomP17curandStateXORWOWmi)
        .other          _Z12setup_randomP17curandStateXORWOWmi,@"STO_CUDA_ENTRY STV_DEFAULT"
_Z12setup_randomP17curandStateXORWOWmi:
.text._Z12setup_randomP17curandStateXORWOWmi:
        /* <DEDUP_REMOVED lines=10> */
[----:B------:R-:W-:Y:S01]  /*00a0*/  ISETP.NE.AND P0, PT, R13, RZ, PT ;  /* 0x000000ff0d00720c */ /* 0x000fe20003f05270 */
[----:B------:R-:W-:Y:S05]  /*00b0*/  BSSY.RECONVERGENT B0, `(.L_x_9) ;  /* 0x00000e1000007945 */ /* 0x000fea0003800200 */
[----:B------:R-:W2:Y:S01]  /*00c0*/  LDC.64 R6, c[0x0][0x380] ;  /* 0x0000e000ff067b82 */ /* 0x000ea20000000a00 */
[----:B0-----:R-:W-:Y:S02]  /*00d0*/  LOP3.LUT R0, R2, 0xaad26b49, RZ, 0x3c, !PT ;  /* 0xaad26b4902007812 */ /* 0x001fe400078e3cff */
[----:B------:R-:W-:-:S03]  /*00e0*/  LOP3.LUT R2, R3, 0xf7dcefdd, RZ, 0x3c, !PT ;  /* 0xf7dcefdd03027812 */ /* 0x000fc600078e3cff */
[----:B------:R-:W-:Y:S02]  /*00f0*/  IMAD R0, R0, 0x4182bed5, RZ ;  /* 0x4182bed500007824 */ /* 0x000fe400078e02ff */
[----:B------:R-:W-:Y:S02]  /*0100*/  IMAD R3, R2, -0x658354e5, RZ ;  /* 0x9a7cab1b02037824 */ /* 0x000fe400078e02ff */
[----:B--2---:R-:W-:Y:S01]  /*0110*/  IMAD.WIDE R6, R13, 0x30, R6 ;  /* 0x000000300d067825 */ /* 0x004fe200078e0206 */
[C---:B------:R-:W-:Y:S02]  /*0120*/  LOP3.LUT R8, R0.reuse, 0x159a55e5, RZ, 0x3c, !PT ;  /* 0x159a55e500087812 */ /* 0x040fe400078e3cff */
[C---:B------:R-:W-:Y:S01]  /*0130*/  IADD3 R4, PT, PT, R0.reuse, 0x64f0c9, R3 ;  /* 0x0064f0c900047810 */ /* 0x040fe20007ffe003 */
[C---:B------:R-:W-:Y:S01]  /*0140*/  VIADD R5, R0.reuse, 0x75bcd15 ;  /* 0x075bcd1500057836 */ /* 0x040fe20000000000 */
[----:B------:R-:W-:Y:S01]  /*0150*/  LOP3.LUT R10, R3, 0x5491333, RZ, 0x3c, !PT ;  /* 0x05491333030a7812 */ /* 0x000fe200078e3cff */
[----:B------:R-:W-:-:S02]  /*0160*/  VIADD R11, R0, 0x583f19 ;  /* 0x00583f19000b7836 */ /* 0x000fc40000000000 */
[----:B------:R-:W-:Y:S01]  /*0170*/  VIADD R9, R3, 0x1f123bb5 ;  /* 0x1f123bb503097836 */ /* 0x000fe20000000000 */
[----:B-1----:R0:W-:Y:S04]  /*0180*/  STG.E.64 desc[UR4][R6.64], R4 ;  /* 0x0000000406007986 */ /* 0x0021e8000c101b04 */
[----:B------:R0:W-:Y:S04]  /*0190*/  STG.E.64 desc[UR4][R6.64+0x8], R8 ;  /* 0x0000080806007986 */ /* 0x0001e8000c101b04 */
[----:B------:R0:W-:Y:S01]  /*01a0*/  STG.E.64 desc[UR4][R6.64+0x10], R10 ;  /* 0x0000100a06007986 */ /* 0x0001e2000c101b04 */
[----:B------:R-:W-:Y:S05]  /*01b0*/  @!P0 BRA `(.L_x_10) ;  /* 0x0000000c00408947 */ /* 0x000fea0003800000 */
[----:B------:R-:W-:Y:S01]  /*01c0*/  SHF.R.S32.HI R0, RZ, 0x1f, R13 ;  /* 0x0000001fff007819 */ /* 0x000fe2000001140d */
[----:B------:R-:W-:-:S07]  /*01d0*/  IMAD.MOV.U32 R12, RZ, RZ, RZ ;  /* 0x000000ffff0c7224 */ /* 0x000fce00078e00ff */
.L_x_16:
[----:B-1----:R-:W-:Y:S01]  /*01e0*/  LOP3.LUT R2, R13, 0x3, RZ, 0xc0, !PT ;  /* 0x000000030d027812 */ /* 0x002fe200078ec0ff */
[----:B------:R-:W-:Y:S03]  /*01f0*/  BSSY.RECONVERGENT B1, `(.L_x_11) ;  /* 0x00000c6000017945 */ /* 0x000fe60003800200 */
[----:B------:R-:W-:-:S04]  /*0200*/  ISETP.NE.U32.AND P0, PT, R2, RZ, PT ;  /* 0x000000ff0200720c */ /* 0x000fc80003f05070 */
[----:B------:R-:W-:-:S13]  /*0210*/  ISETP.NE.AND.EX P0, PT, RZ, RZ, PT, P0 ;  /* 0x000000ffff00720c */ /* 0x000fda0003f05300 */
[----:B------:R-:W-:Y:S05]  /*0220*/  @!P0 BRA `(.L_x_12) ;  /* 0x0000000c00088947 */ /* 0x000fea0003800000 */
[----:B0-----:R-:W0:Y:S01]  /*0230*/  LDC.64 R8, c[0x4][RZ] ;  /* 0x01000000ff087b82 */ /* 0x001e220000000a00 */
[----:B------:R-:W-:Y:S02]  /*0240*/  IMAD.MOV.U32 R14, RZ, RZ, RZ ;  /* 0x000000ffff0e7224 */ /* 0x000fe400078e00ff */
[----:B0-----:R-:W-:-:S07]  /*0250*/  IMAD.WIDE.U32 R8, R12, 0xc80, R8 ;  /* 0x00000c800c087825 */ /* 0x001fce00078e0008 */
.L_x_15:
[----:B-1----:R-:W-:Y:S01]  /*0260*/  IMAD.MOV.U32 R15, RZ, RZ, RZ ;  /* 0x000000ffff0f7224 */ /* 0x002fe200078e00ff */
[----:B------:R-:W-:Y:S01]  /*0270*/  CS2R R2, SRZ ;  /* 0x0000000000027805 */ /* 0x000fe2000001ff00 */
[----:B------:R-:W-:Y:S01]  /*0280*/  IMAD.MOV.U32 R17, RZ, RZ, RZ ;  /* 0x000000ffff117224 */ /* 0x000fe200078e00ff */
[----:B------:R-:W-:-:S07]  /*0290*/  CS2R R4, SRZ ;  /* 0x0000000000047805 */ /* 0x000fce000001ff00 */
.L_x_14:
[----:B------:R-:W-:-:S05]  /*02a0*/  IMAD.WIDE.U32 R10, R17, 0x4, R6 ;  /* 0x00000004110a7825 */ /* 0x000fca00078e0006 */
[----:B------:R0:W5:Y:S01]  /*02b0*/  LDG.E R16, desc[UR4][R10.64+0x4] ;  /* 0x000004040a107981 */ /* 0x000162000c1e1900 */
[----:B------:R-:W-:-:S07]  /*02c0*/  IMAD.MOV.U32 R19, RZ, RZ, RZ ;  /* 0x000000ffff137224 */ /* 0x000fce00078e00ff */
.L_x_13:
[----:B-----5:R-:W-:Y:S01]  /*02d0*/  SHF.R.U32.HI R24, RZ, R19, R16 ;  /* 0x00000013ff187219 */ /* 0x020fe20000011610 */
[----:B0-----:R-:W-:-:S03]  /*02e0*/  IMAD.SHL.U32 R10, R17, 0x20, RZ ;  /* 0x00000020110a7824 */ /* 0x001fc600078e00ff */
[----:B------:R-:W-:Y:S01]  /*02f0*/  LOP3.LUT R11, R24, 0x1, RZ, 0xc0, !PT ;  /* 0x00000001180b7812 */ /* 0x000fe200078ec0ff */
[----:B------:R-:W-:-:S03]  /*0300*/  IMAD.IADD R10, R10, 0x1, R19 ;  /* 0x000000010a0a7824 */ /* 0x000fc600078e0213 */
[----:B------:R-:W-:Y:S01]  /*0310*/  ISETP.NE.U32.AND P0, PT, R11, 0x1, PT ;  /* 0x000000010b00780c */ /* 0x000fe20003f05070 */
[----:B------:R-:W-:-:S03]  /*0320*/  IMAD R11, R10, 0x5, RZ ;  /* 0x000000050a0b7824 */ /* 0x000fc600078e02ff */
[----:B------:R-:W-:Y:S01]  /*0330*/  R2P PR, R24, 0x7e ;  /* 0x0000007e18007804 */ /* 0x000fe20000000000 */
[----:B------:R-:W-:-:S08]  /*0340*/  IMAD.WIDE.U32 R10, R11, 0x4, R8 ;  /* 0x000000040b0a7825 */ /* 0x000fd000078e0008 */
[----:B------:R-:W2:Y:S04]  /*0350*/  @!P0 LDG.E R18, desc[UR4][R10.64] ;  /* 0x000000040a128981 */ /* 0x000ea8000c1e1900 */
[----:B------:R-:W3:Y:S04]  /*0360*/  @!P0 LDG.E R20, desc[UR4][R10.64+0x10] ;  /* 0x000010040a148981 */ /* 0x000ee8000c1e1900 */
[----:B------:R-:W4:Y:S04]  /*0370*/  @P1 LDG.E R22, desc[UR4][R10.64+0x14] ;  /* 0x000014040a161981 */ /* 0x000f28000c1e1900 */
[----:B------:R-:W4:Y:S04]  /*0380*/  @P2 LDG.E R26, desc[UR4][R10.64+0x28] ;  /* 0x000028040a1a2981 */ /* 0x000f28000c1e1900 */
[----:B------:R-:W4:Y:S04]  /*0390*/  @!P0 LDG.E R21, desc[UR4][R10.64+0x4] ;  /* 0x000004040a158981 */ /* 0x000f28000c1e1900 */
[----:B------:R-:W4:Y:S04]  /*03a0*/  @!P0 LDG.E R23, desc[UR4][R10.64+0xc] ;  /* 0x00000c040a178981 */ /* 0x000f28000c1e1900 */
[----:B------:R-:W4:Y:S04]  /*03b0*/  @P1 LDG.E R25, desc[UR4][R10.64+0x18] ;  /* 0x000018040a191981 */ /* 0x000f28000c1e1900 */
[----:B------:R-:W4:Y:S04]  /*03c0*/  @P3 LDG.E R28, desc[UR4][R10.64+0x3c] ;  /* 0x00003c040a1c3981 */ /* 0x000f28000c1e1900 */
[----:B------:R-:W4:Y:S01]  /*03d0*/  @P6 LDG.E R27, desc[UR4][R10.64+0x7c] ;  /* 0x00007c040a1b6981 */ /* 0x000f22000c1e1900 */
[----:B--2---:R-:W-:-:S03]  /*03e0*/  @!P0 LOP3.LUT R15, R15, R18, RZ, 0x3c, !PT ;  /* 0x000000120f0f8212 */ /* 0x004fc600078e3cff */
[----:B------:R-:W2:Y:S01]  /*03f0*/  @!P0 LDG.E R18, desc[UR4][R10.64+0x8] ;  /* 0x000008040a128981 */ /* 0x000ea2000c1e1900 */
[----:B---3--:R-:W-:-:S03]  /*0400*/  @!P0 LOP3.LUT R3, R3, R20, RZ, 0x3c, !PT ;  /* 0x0000001403038212 */ /* 0x008fc600078e3cff */
[----:B------:R-:W3:Y:S01]  /*0410*/  @P1 LDG.E R20, desc[UR4][R10.64+0x24] ;  /* 0x000024040a141981 */ /* 0x000ee2000c1e1900 */
[----:B----4-:R-:W-:-:S03]  /*0420*/  @P1 LOP3.LUT R15, R15, R22, RZ, 0x3c, !PT ;  /* 0x000000160f0f1212 */ /* 0x010fc600078e3cff */
[----:B------:R-:W4:Y:S01]  /*0430*/  @P2 LDG.E R22, desc[UR4][R10.64+0x38] ;  /* 0x000038040a162981 */ /* 0x000f22000c1e1900 */
[----:B------:R-:W-:-:S03]  /*0440*/  @P2 LOP3.LUT R15, R15, R26, RZ, 0x3c, !PT ;  /* 0x0000001a0f0f2212 */ /* 0x000fc600078e3cff */
[----:B------:R-:W4:Y:S01]  /*0450*/  @P4 LDG.E R26, desc[UR4][R10.64+0x50] ;  /* 0x000050040a1a4981 */ /* 0x000f22000c1e1900 */
[----:B------:R-:W-:-:S03]  /*0460*/  @!P0 LOP3.LUT R4, R4, R21, RZ, 0x3c, !PT ;  /* 0x0000001504048212 */ /* 0x000fc600078e3cff */
[----:B------:R-:W4:Y:S01]  /*0470*/  @P1 LDG.E R21, desc[UR4][R10.64+0x20] ;  /* 0x000020040a151981 */ /* 0x000f22000c1e1900 */
[----:B------:R-:W-:-:S03]  /*0480*/  @!P0 LOP3.LUT R2, R2, R23, RZ, 0x3c, !PT ;  /* 0x0000001702028212 */ /* 0x000fc600078e3cff */
[----:B------:R-:W4:Y:S01]  /*0490*/  @P2 LDG.E R23, desc[UR4][R10.64+0x2c] ;  /* 0x00002c040a172981 */ /* 0x000f22000c1e1900 */
[----:B------:R-:W-:-:S03]  /*04a0*/  @P1 LOP3.LUT R4, R4, R25, RZ, 0x3c, !PT ;  /* 0x0000001904041212 */ /* 0x000fc600078e3cff */
[----:B------:R-:W4:Y:S01]  /*04b0*/  @P2 LDG.E R25, desc[UR4][R10.64+0x34] ;  /* 0x000034040a192981 */ /* 0x000f22000c1e1900 */
[----:B--2---:R-:W-:-:S03]  /*04c0*/  @!P0 LOP3.LUT R5, R5, R18, RZ, 0x3c, !PT ;  /* 0x0000001205058212 */ /* 0x004fc600078e3cff */
[----:B------:R-:W2:Y:S01]  /*04d0*/  @P1 LDG.E R18, desc[UR4][R10.64+0x1c] ;  /* 0x00001c040a121981 */ /* 0x000ea2000c1e1900 */
[----:B---3--:R-:W-:-:S03]  /*04e0*/  @P1 LOP3.LUT R3, R3, R20, RZ, 0x3c, !PT ;  /* 0x0000001403031212 */ /* 0x008fc600078e3cff */
[----:B------:R-:W3:Y:S01]  /*04f0*/  @P2 LDG.E R20, desc[UR4][R10.64+0x30] ;  /* 0x000030040a142981 */ /* 0x000ee2000c1e1900 */
[----:B----4-:R-:W-:-:S03]  /*0500*/  @P2 LOP3.LUT R3, R3, R22, RZ, 0x3c, !PT ;  /* 0x0000001603032212 */ /* 0x010fc600078e3cff */
[----:B------:R-:W4:Y:S01]  /*0510*/  @P3 LDG.E R22, desc[UR4][R10.64+0x4c] ;  /* 0x00004c040a163981 */ /* 0x000f22000c1e1900 */
[----:B------:R-:W-:-:S04]  /*0520*/  @P3 LOP3.LUT R15, R15, R28, RZ, 0x3c, !PT ;  /* 0x0000001c0f0f3212 */ /* 0x000fc800078e3cff */
[----:B------:R-:W-:Y:S02]  /*0530*/  @P4 LOP3.LUT R15, R15, R26, RZ, 0x3c, !PT ;  /* 0x0000001a0f0f4212 */ /* 0x000fe400078e3cff */
[----:B------:R-:W-:Y:S01]  /*0540*/  @P1 LOP3.LUT R2, R2, R21, RZ, 0x3c, !PT ;  /* 0x0000001502021212 */ /* 0x000fe200078e3cff */
[----:B------:R-:W4:Y:S04]  /*0550*/  @P5 LDG.E R26, desc[UR4][R10.64+0x64] ;  /* 0x000064040a1a5981 */ /* 0x000f28000c1e1900 */
[----:B------:R-:W4:Y:S01]  /*0560*/  @P3 LDG.E R21, desc[UR4][R10.64+0x40] ;  /* 0x000040040a153981 */ /* 0x000f22000c1e1900 */
[----:B------:R-:W-:Y:S02]  /*0570*/  @P2 LOP3.LUT R4, R4, R23, RZ, 0x3c, !PT ;  /* 0x0000001704042212 */ /* 0x000fe400078e3cff */
[----:B------:R-:W-:Y:S01]  /*0580*/  @P2 LOP3.LUT R2, R2, R25, RZ, 0x3c, !PT ;  /* 0x0000001902022212 */ /* 0x000fe200078e3cff */
[----:B------:R-:W4:Y:S04]  /*0590*/  @P3 LDG.E R23, desc[UR4][R10.64+0x48] ;  /* 0x000048040a173981 */ /* 0x000f28000c1e1900 */
[----:B------:R-:W4:Y:S01]  /*05a0*/  @P4 LDG.E R25, desc[UR4][R10.64+0x54] ;  /* 0x000054040a194981 */ /* 0x000f22000c1e1900 */
[----:B--2---:R-:W-:-:S03]  /*05b0*/  @P1 LOP3.LUT R5, R5, R18, RZ, 0x3c, !PT ;  /* 0x0000001205051212 */ /* 0x004fc600078e3cff */
[----:B------:R-:W2:Y:S01]  /*05c0*/  @P3 LDG.E R18, desc[UR4][R10.64+0x44] ;  /* 0x000044040a123981 */ /* 0x000ea2000c1e1900 */
[----:B---3--:R-:W-:-:S03]  /*05d0*/  @P2 LOP3.LUT R5, R5, R20, RZ, 0x3c, !PT ;  /* 0x0000001405052212 */ /* 0x008fc600078e3cff */
[----:B------:R-:W3:Y:S01]  /*05e0*/  @P4 LDG.E R20, desc[UR4][R10.64+0x58] ;  /* 0x000058040a144981 */ /* 0x000ee2000c1e1900 */
[----:B----4-:R-:W-:-:S03]  /*05f0*/  @P3 LOP3.LUT R3, R3, R22, RZ, 0x3c, !PT ;  /* 0x0000001603033212 */ /* 0x010fc600078e3cff */
[----:B------:R-:W4:Y:S01]  /*0600*/  @P4 LDG.E R22, desc[UR4][R10.64+0x60] ;  /* 0x000060040a164981 */ /* 0x000f22000c1e1900 */
[----:B------:R-:W-:Y:S02]  /*0610*/  LOP3.LUT P0, RZ, R24, 0x80, RZ, 0xc0, !PT ;  /* 0x0000008018ff7812 */ /* 0x000fe4000780c0ff */
[----:B------:R-:W-:Y:S02]  /*0620*/  @P5 LOP3.LUT R15, R15, R26, RZ, 0x3c, !PT ;  /* 0x0000001a0f0f5212 */ /* 0x000fe400078e3cff */
[----:B------:R-:W4:Y:S01]  /*0630*/  @P6 LDG.E R26, desc[UR4][R10.64+0x78] ;  /* 0x000078040a1a6981 */ /* 0x000f22000c1e1900 */
[----:B------:R-:W-:-:S03]  /*0640*/  @P3 LOP3.LUT R4, R4, R21, RZ, 0x3c, !PT ;  /* 0x0000001504043212 */ /* 0x000fc600078e3cff */
[----:B------:R-:W4:Y:S01]  /*0650*/  @P4 LDG.E R21, desc[UR4][R10.64+0x5c] ;  /* 0x00005c040a154981 */ /* 0x000f22000c1e1900 */
[----:B------:R-:W-:-:S03]  /*0660*/  @P3 LOP3.LUT R2, R2, R23, RZ, 0x3c, !PT ;  /* 0x0000001702023212 */ /* 0x000fc600078e3cff */
[----:B------:R-:W4:Y:S01]  /*0670*/  @P5 LDG.E R23, desc[UR4][R10.64+0x68] ;  /* 0x000068040a175981 */ /* 0x000f22000c1e1900 */
[----:B------:R-:W-:-:S03]  /*0680*/  @P4 LOP3.LUT R4, R4, R25, RZ, 0x3c, !PT ;  /* 0x0000001904044212 */ /* 0x000fc600078e3cff */
[----:B------:R-:W4:Y:S01]  /*0690*/  @P5 LDG.E R25, desc[UR4][R10.64+0x70] ;  /* 0x000070040a195981 */ /* 0x000f22000c1e1900 */
[----:B--2---:R-:W-:-:S03]  /*06a0*/  @P3 LOP3.LUT R5, R5, R18, RZ, 0x3c, !PT ;  /* 0x0000001205053212 */ /* 0x004fc600078e3cff */
[----:B------:R-:W2:Y:S01]  /*06b0*/  @P5 LDG.E R18, desc[UR4][R10.64+0x6c] ;  /* 0x00006c040a125981 */ /* 0x000ea2000c1e1900 */
[----:B---3--:R-:W-:-:S03]  /*06c0*/  @P4 LOP3.LUT R5, R5, R20, RZ, 0x3c, !PT ;  /* 0x0000001405054212 */ /* 0x008fc600078e3cff */
[----:B------:R-:W3:Y:S01]  /*06d0*/  @P5 LDG.E R20, desc[UR4][R10.64+0x74] ;  /* 0x000074040a145981 */ /* 0x000ee2000c1e1900 */
[----:B----4-:R-:W-:-:S03]  /*06e0*/  @P4 LOP3.LUT R3, R3, R22, RZ, 0x3c, !PT ;  /* 0x0000001603034212 */ /* 0x010fc600078e3cff */
[----:B------:R-:W4:Y:S01]  /*06f0*/  @P0 LDG.E R22, desc[UR4][R10.64+0x8c] ;  /* 0x00008c040a160981 */ /* 0x000f22000c1e1900 */
[----:B------:R-:W-:-:S03]  /*0700*/  @P6 LOP3.LUT R15, R15, R26, RZ, 0x3c, !PT ;  /* 0x0000001a0f0f6212 */ /* 0x000fc600078e3cff */
        /* <DEDUP_REMOVED lines=13> */
[----:B------:R-:W-:Y:S02]  /*07e0*/  @P6 LOP3.LUT R4, R4, R27, RZ, 0x3c, !PT ;  /* 0x0000001b04046212 */ /* 0x000fe400078e3cff */
[----:B------:R-:W-:Y:S02]  /*07f0*/  @P6 LOP3.LUT R2, R2, R21, RZ, 0x3c, !PT ;  /* 0x0000001502026212 */ /* 0x000fe400078e3cff */
[----:B------:R-:W-:Y:S02]  /*0800*/  @P0 LOP3.LUT R4, R4, R23, RZ, 0x3c, !PT ;  /* 0x0000001704040212 */ /* 0x000fe400078e3cff */
[----:B------:R-:W-:Y:S02]  /*0810*/  @P0 LOP3.LUT R2, R2, R25, RZ, 0x3c, !PT ;  /* 0x0000001902020212 */ /* 0x000fe400078e3cff */
[----:B--2---:R-:W-:Y:S02]  /*0820*/  @P6 LOP3.LUT R5, R5, R18, RZ, 0x3c, !PT ;  /* 0x0000001205056212 */ /* 0x004fe400078e3cff */
[----:B---3--:R-:W-:-:S02]  /*0830*/  @P6 LOP3.LUT R3, R3, R20, RZ, 0x3c, !PT ;  /* 0x0000001403036212 */ /* 0x008fc400078e3cff */
[----:B----4-:R-:W-:Y:S02]  /*0840*/  @P0 LOP3.LUT R5, R5, R22, RZ, 0x3c, !PT ;  /* 0x0000001605050212 */ /* 0x010fe400078e3cff */
[----:B------:R-:W-:Y:S02]  /*0850*/  @P0 LOP3.LUT R3, R3, R26, RZ, 0x3c, !PT ;  /* 0x0000001a03030212 */ /* 0x000fe400078e3cff */
[----:B------:R-:W-:-:S13]  /*0860*/  R2P PR, R24.B1, 0x7f ;  /* 0x0000007f18007804 */ /* 0x000fda0000001000 */
[----:B------:R-:W2:Y:S04]  /*0870*/  @P0 LDG.E R18, desc[UR4][R10.64+0xa0] ;  /* 0x0000a0040a120981 */ /* 0x000ea8000c1e1900 */
[----:B------:R-:W3:Y:S04]  /*0880*/  @P1 LDG.E R22, desc[UR4][R10.64+0xb4] ;  /* 0x0000b4040a161981 */ /* 0x000ee8000c1e1900 */
[----:B------:R-:W4:Y:S04]  /*0890*/  @P2 LDG.E R26, desc[UR4][R10.64+0xc8] ;  /* 0x0000c8040a1a2981 */ /* 0x000f28000c1e1900 */
[----:B------:R-:W4:Y:S04]  /*08a0*/  @P3 LDG.E R28, desc[UR4][R10.64+0xdc] ;  /* 0x0000dc040a1c3981 */ /* 0x000f28000c1e1900 */
[----:B------:R-:W4:Y:S04]  /*08b0*/  @P0 LDG.E R23, desc[UR4][R10.64+0xa4] ;  /* 0x0000a4040a170981 */ /* 0x000f28000c1e1900 */
[----:B------:R-:W4:Y:S04]  /*08c0*/  @P0 LDG.E R20, desc[UR4][R10.64+0xa8] ;  /* 0x0000a8040a140981 */ /* 0x000f28000c1e1900 */
[----:B------:R-:W4:Y:S04]  /*08d0*/  @P4 LDG.E R25, desc[UR4][R10.64+0xf0] ;  /* 0x0000f0040a194981 */ /* 0x000f28000c1e1900 */
        /* <DEDUP_REMOVED lines=21> */
[----:B------:R-:W-:Y:S02]  /*0a30*/  LOP3.LUT P0, RZ, R24, 0x8000, RZ, 0xc0, !PT ;  /* 0x0000800018ff7812 */ /* 0x000fe4000780c0ff */
[----:B----4-:R-:W-:Y:S01]  /*0a40*/  @P5 LOP3.LUT R15, R15, R26, RZ, 0x3c, !PT ;  /* 0x0000001a0f0f5212 */ /* 0x010fe200078e3cff */
[----:B------:R-:W4:Y:S04]  /*0a50*/  @P3 LDG.E R24, desc[UR4][R10.64+0xe4] ;  /* 0x0000e4040a183981 */ /* 0x000f28000c1e1900 */
[----:B------:R-:W2:Y:S01]  /*0a60*/  @P6 LDG.E R26, desc[UR4][R10.64+0x118] ;  /* 0x000118040a1a6981 */ /* 0x000ea2000c1e1900 */
        /* <DEDUP_REMOVED lines=8> */
[----:B---3--:R-:W-:-:S03]  /*0af0*/  @P2 LOP3.LUT R3, R3, R22, RZ, 0x3c, !PT ;  /* 0x0000001603032212 */ /* 0x008fc600078e3cff */
[----:B------:R-:W3:Y:S01]  /*0b00*/  @P4 LDG.E R22, desc[UR4][R10.64+0x100] ;  /* 0x000100040a164981 */ /* 0x000ee2000c1e1900 */
[----:B--2---:R-:W-:-:S03]  /*0b10*/  @P6 LOP3.LUT R15, R15, R26, RZ, 0x3c, !PT ;  /* 0x0000001a0f0f6212 */ /* 0x004fc600078e3cff */
[----:B------:R-:W2:Y:S01]  /*0b20*/  @P0 LDG.E R26, desc[UR4][R10.64+0x12c] ;  /* 0x00012c040a1a0981 */ /* 0x000ea2000c1e1900 */
[----:B----4-:R-:W-:-:S03]  /*0b30*/  @P2 LOP3.LUT R2, R2, R23, RZ, 0x3c, !PT ;  /* 0x0000001702022212 */ /* 0x010fc600078e3cff */
[----:B------:R-:W4:Y:S01]  /*0b40*/  @P4 LDG.E R23, desc[UR4][R10.64+0xfc] ;  /* 0x0000fc040a174981 */ /* 0x000f22000c1e1900 */
[----:B------:R-:W-:-:S03]  /*0b50*/  @P2 LOP3.LUT R5, R5, R20, RZ, 0x3c, !PT ;  /* 0x0000001405052212 */ /* 0x000fc600078e3cff */
[----:B------:R-:W4:Y:S01]  /*0b60*/  @P4 LDG.E R20, desc[UR4][R10.64+0xf8] ;  /* 0x0000f8040a144981 */ /* 0x000f22000c1e1900 */
[----:B------:R-:W-:Y:S02]  /*0b70*/  @P3 LOP3.LUT R2, R2, R27, RZ, 0x3c, !PT ;  /* 0x0000001b02023212 */ /* 0x000fe400078e3cff */
[----:B------:R-:W-:Y:S01]  /*0b80*/  @P3 LOP3.LUT R4, R4, R25, RZ, 0x3c, !PT ;  /* 0x0000001904043212 */ /* 0x000fe200078e3cff */
[----:B------:R-:W4:Y:S01]  /*0b90*/  @P5 LDG.E R27, desc[UR4][R10.64+0x110] ;  /* 0x000110040a1b5981 */ /* 0x000f22000c1e1900 */
[----:B------:R-:W-:-:S03]  /*0ba0*/  @P3 LOP3.LUT R5, R5, R24, RZ, 0x3c, !PT ;  /* 0x0000001805053212 */ /* 0x000fc600078e3cff */
[----:B------:R-:W4:Y:S04]  /*0bb0*/  @P5 LDG.E R25, desc[UR4][R10.64+0x108] ;  /* 0x000108040a195981 */ /* 0x000f28000c1e1900 */
        /* <DEDUP_REMOVED lines=19> */
[----:B------:R-:W-:-:S05]  /*0cf0*/  VIADD R19, R19, 0x10 ;  /* 0x0000001013137836 */ /* 0x000fca0000000000 */
[----:B------:R-:W-:Y:S02]  /*0d00*/  ISETP.NE.AND P1, PT, R19, 0x20, PT ;  /* 0x000000201300780c */ /* 0x000fe40003f25270 */
[----:B------:R-:W-:Y:S02]  /*0d10*/  @P5 LOP3.LUT R3, R3, R18, RZ, 0x3c, !PT ;  /* 0x0000001203035212 */ /* 0x000fe400078e3cff */
[----:B------:R-:W-:Y:S02]  /*0d20*/  @P6 LOP3.LUT R4, R4, R21, RZ, 0x3c, !PT ;  /* 0x0000001504046212 */ /* 0x000fe400078e3cff */
[----:B---3--:R-:W-:-:S04]  /*0d30*/  @P6 LOP3.LUT R3, R3, R22, RZ, 0x3c, !PT ;  /* 0x0000001603036212 */ /* 0x008fc800078e3cff */
[----:B--2---:R-:W-:Y:S02]  /*0d40*/  @P0 LOP3.LUT R3, R3, R26, RZ, 0x3c, !PT ;  /* 0x0000001a03030212 */ /* 0x004fe400078e3cff */
[----:B----4-:R-:W-:Y:S02]  /*0d50*/  @P6 LOP3.LUT R2, R2, R23, RZ, 0x3c, !PT ;  /* 0x0000001702026212 */ /* 0x010fe400078e3cff */
[----:B------:R-:W-:Y:S02]  /*0d60*/  @P6 LOP3.LUT R5, R5, R20, RZ, 0x3c, !PT ;  /* 0x0000001405056212 */ /* 0x000fe400078e3cff */
[----:B------:R-:W-:Y:S02]  /*0d70*/  @P0 LOP3.LUT R2, R2, R27, RZ, 0x3c, !PT ;  /* 0x0000001b02020212 */ /* 0x000fe400078e3cff */
[----:B------:R-:W-:Y:S02]  /*0d80*/  @P0 LOP3.LUT R4, R4, R25, RZ, 0x3c, !PT ;  /* 0x0000001904040212 */ /* 0x000fe400078e3cff */
[----:B------:R-:W-:Y:S01]  /*0d90*/  @P0 LOP3.LUT R5, R5, R24, RZ, 0x3c, !PT ;  /* 0x0000001805050212 */ /* 0x000fe200078e3cff */
[----:B------:R-:W-:Y:S06]  /*0da0*/  @P1 BRA `(.L_x_13) ;  /* 0xfffffff400481947 */ /* 0x000fec000383ffff */
[----:B------:R-:W-:-:S05]  /*0db0*/  VIADD R17, R17, 0x1 ;  /* 0x0000000111117836 */ /* 0x000fca0000000000 */
[----:B------:R-:W-:-:S13]  /*0dc0*/  ISETP.NE.AND P0, PT, R17, 0x5, PT ;  /* 0x000000051100780c */ /* 0x000fda0003f05270 */
[----:B------:R-:W-:Y:S05]  /*0dd0*/  @P0 BRA `(.L_x_14) ;  /* 0xfffffff400300947 */ /* 0x000fea000383ffff */
[----:B------:R1:W-:Y:S01]  /*0de0*/  STG.E.64 desc[UR4][R6.64+0x8], R4 ;  /* 0x0000080406007986 */ /* 0x0003e2000c101b04 */
[----:B------:R-:W-:Y:S01]  /*0df0*/  VIADD R14, R14, 0x1 ;  /* 0x000000010e0e7836 */ /* 0x000fe20000000000 */
[----:B------:R-:W-:Y:S02]  /*0e00*/  LOP3.LUT R11, R13, 0x3, RZ, 0xc0, !PT ;  /* 0x000000030d0b7812 */ /* 0x000fe400078ec0ff */
[----:B------:R1:W-:Y:S02]  /*0e10*/  STG.E.64 desc[UR4][R6.64+0x10], R2 ;  /* 0x0000100206007986 */ /* 0x0003e4000c101b04 */
[----:B------:R-:W-:Y:S02]  /*0e20*/  ISETP.GE.U32.AND P0, PT, R14, R11, PT ;  /* 0x0000000b0e00720c */ /* 0x000fe40003f06070 */
[----:B------:R1:W-:Y:S11]  /*0e30*/  STG.E desc[UR4][R6.64+0x4], R15 ;  /* 0x0000040f06007986 */ /* 0x0003f6000c101904 */
[----:B------:R-:W-:Y:S05]  /*0e40*/  @!P0 BRA `(.L_x_15) ;  /* 0xfffffff400048947 */ /* 0x000fea000383ffff */
.L_x_12:
[----:B------:R-:W-:Y:S05]  /*0e50*/  BSYNC.RECONVERGENT B1 ;  /* 0x0000000000017941 */ /* 0x000fea0003800200 */
.L_x_11:
[C---:B------:R-:W-:Y:S01]  /*0e60*/  ISETP.GT.U32.AND P0, PT, R13.reuse, 0x3, PT ;  /* 0x000000030d00780c */ /* 0x040fe20003f04070 */
[----:B------:R-:W-:Y:S01]  /*0e70*/  VIADD R12, R12, 0x1 ;  /* 0x000000010c0c7836 */ /* 0x000fe20000000000 */
[--C-:B------:R-:W-:Y:S02]  /*0e80*/  SHF.R.U64 R13, R13, 0x2, R0.reuse ;  /* 0x000000020d0d7819 */ /* 0x100fe40000001200 */
[----:B------:R-:W-:Y:S02]  /*0e90*/  ISETP.GT.U32.AND.EX P0, PT, R0, RZ, PT, P0 ;  /* 0x000000ff0000720c */ /* 0x000fe40003f04100 */
[----:B------:R-:W-:-:S11]  /*0ea0*/  SHF.R.U32.HI R0, RZ, 0x2, R0 ;  /* 0x00000002ff007819 */ /* 0x000fd60000011600 */
[----:B------:R-:W-:Y:S05]  /*0eb0*/  @P0 BRA `(.L_x_16) ;  /* 0xfffffff000c80947 */ /* 0x000fea000383ffff */
.L_x_10:
[----:B------:R-:W-:Y:S05]  /*0ec0*/  BSYNC.RECONVERGENT B0 ;  /* 0x0000000000007941 */ /* 0x000fea0003800200 */
.L_x_9:
[----:B------:R-:W-:Y:S04]  /*0ed0*/  STG.E.64 desc[UR4][R6.64+0x18], RZ ;  /* 0x000018ff06007986 */ /* 0x000fe8000c101b04 */
[----:B------:R-:W-:Y:S04]  /*0ee0*/  STG.E desc[UR4][R6.64+0x20], RZ ;  /* 0x000020ff06007986 */ /* 0x000fe8000c101904 */
[----:B------:R-:W-:Y:S01]  /*0ef0*/  STG.E.64 desc[UR4][R6.64+0x28], RZ ;  /* 0x000028ff06007986 */ /* 0x000fe2000c101b04 */
[----:B------:R-:W-:Y:S05]  /*0f00*/  EXIT ;  /* 0x000000000000794d */ /* 0x000fea0003800000 */
.L_x_17:
        /* <DEDUP_REMOVED lines=15> */
.L_x_22:


//--------------------- .nv.global.init           --------------------------
	.section	.nv.global.init,"aw",@progbits
	.align	4
.nv.global.init:
	.type		mrg32k3aM1SubSeq,@object
	.size		mrg32k3aM1SubSeq,(mrg32k3aM2SubSeq - mrg32k3aM1SubSeq)
mrg32k3aM1SubSeq:
        /*0000*/ 	.byte	0x0b, 0xcc, 0xee, 0x04, 0x73, 0x29, 0x8b, 0x6f, 0xf6, 0x53, 0x03, 0xf6, 0x23, 0xf6, 0xea, 0xda
        /* <DEDUP_REMOVED lines=125> */
	.type		mrg32k3aM2SubSeq,@object
	.size		mrg32k3aM2SubSeq,(mrg32k3aM1 - mrg32k3aM2SubSeq)
mrg32k3aM2SubSeq:
        /* <DEDUP_REMOVED lines=126> */
	.type		mrg32k3aM1,@object
	.size		mrg32k3aM1,(mrg32k3aM1Seq - mrg32k3aM1)
mrg32k3aM1:
        /* <DEDUP_REMOVED lines=144> */
	.type		mrg32k3aM1Seq,@object
	.size		mrg32k3aM1Seq,(mrg32k3aM2 - mrg32k3aM1Seq)
mrg32k3aM1Seq:
        /* <DEDUP_REMOVED lines=144> */
	.type		mrg32k3aM2,@object
	.size		mrg32k3aM2,(mrg32k3aM2Seq - mrg32k3aM2)
mrg32k3aM2:
        /* <DEDUP_REMOVED lines=144> */
	.type		mrg32k3aM2Seq,@object
	.size		mrg32k3aM2Seq,(precalc_xorwow_matrix - mrg32k3aM2Seq)
mrg32k3aM2Seq:
        /* <DEDUP_REMOVED lines=144> */
	.type		precalc_xorwow_matrix,@object
	.size		precalc_xorwow_matrix,(precalc_xorwow_offset_matrix - precalc_xorwow_matrix)
precalc_xorwow_matrix:
        /* <DEDUP_REMOVED lines=6400> */
	.type		precalc_xorwow_offset_matrix,@object
	.size		precalc_xorwow_offset_matrix,(.L_1 - precalc_xorwow_offset_matrix)
precalc_xorwow_offset_matrix:
        /* <DEDUP_REMOVED lines=6400> */
.L_1:


//--------------------- .nv.shared.reserved.0     --------------------------
	.section	.nv.shared.reserved.0,"aw",@nobits
	.weak		__nv_reservedSMEM_offset_0_alias
	.size		__nv_reservedSMEM_offset_0_alias, 0, 64
	.other		__nv_reservedSMEM_offset_0_alias,@"STO_CUDA_RESERVED_SHARED STV_DEFAULT"
__nv_reservedSMEM_offset_0_alias:
	.zero		0
	.zero		64


//--------------------- .nv.constant0._Z12color_kernelPiPfS0_S0_S_ii --------------------------
	.section	.nv.constant0._Z12color_kernelPiPfS0_S0_S_ii,"a",@progbits
	.sectionflags	@""
	.align	4
.nv.constant0._Z12color_kernelPiPfS0_S0_S_ii:
	.zero		944


//--------------------- .nv.constant0._Z13minmax_kernelPiS_S_PfS0_S0_S_fi --------------------------
	.section	.nv.constant0._Z13minmax_kernelPiS_S_PfS0_S0_S_fi,"a",@progbits
	.sectionflags	@""
	.align	4
.nv.constant0._Z13minmax_kernelPiS_S_PfS0_S0_S_fi:
	.zero		960


//--------------------- .nv.constant0._Z11init_kernelPiS_Pfi --------------------------
	.section	.nv.constant0._Z11init_kernelPiS_Pfi,"a",@progbits
	.sectionflags	@""
	.align	4
.nv.constant0._Z11init_kernelPiS_Pfi:
	.zero		924


//--------------------- .nv.constant0._Z15generate_randomP17curandStateXORWOWPfi --------------------------
	.section	.nv.constant0._Z15generate_randomP17curandStateXORWOWPfi,"a",@progbits
	.sectionflags	@""
	.align	4
.nv.constant0._Z15generate_randomP17curandStateXORWOWPfi:
	.zero		916


//--------------------- .nv.constant0._Z12setup_randomP17curandStateXORWOWmi --------------------------
	.section	.nv.constant0._Z12setup_randomP17curandStateXORWOWmi,"a",@progbits
	.sectionflags	@""
	.align	4
.nv.constant0._Z12setup_randomP17curandStateXORWOWmi:
	.zero		916


//--------------------- SYMBOLS --------------------------

	.type		.nv.reservedSmem.offset0,@object
	.size		.nv.reservedSmem.offset0,0x4
